//
// Generated by NVIDIA NVVM Compiler
//
// Compiler Build ID: CL-36424714
// Cuda compilation tools, release 13.0, V13.0.88
// Based on NVVM 20.0.0
//

.version 9.0
.target sm_100
.address_size 64

	// .globl	_Z19FindColorCudaKernelP9Color_BGRPf9Color_Lab
.func  (.param .b64 func_retval0) __internal_accurate_pow
(
	.param .b64 __internal_accurate_pow_param_0
)
;

.visible .entry _Z19FindColorCudaKernelP9Color_BGRPf9Color_Lab(
	.param .u64 .ptr .align 1 _Z19FindColorCudaKernelP9Color_BGRPf9Color_Lab_param_0,
	.param .u64 .ptr .align 1 _Z19FindColorCudaKernelP9Color_BGRPf9Color_Lab_param_1,
	.param .align 4 .b8 _Z19FindColorCudaKernelP9Color_BGRPf9Color_Lab_param_2[12]
)
{
	.reg .pred 	%p<67>;
	.reg .b32 	%r<92>;
	.reg .b32 	%f<224>;
	.reg .b64 	%rd<10>;
	.reg .b64 	%fd<59>;

	ld.param.f32 	%f26, [_Z19FindColorCudaKernelP9Color_BGRPf9Color_Lab_param_2+8];
	ld.param.f32 	%f25, [_Z19FindColorCudaKernelP9Color_BGRPf9Color_Lab_param_2+4];
	ld.param.f32 	%f24, [_Z19FindColorCudaKernelP9Color_BGRPf9Color_Lab_param_2];
	ld.param.u64 	%rd3, [_Z19FindColorCudaKernelP9Color_BGRPf9Color_Lab_param_0];
	ld.param.u64 	%rd2, [_Z19FindColorCudaKernelP9Color_BGRPf9Color_Lab_param_1];
	cvta.to.global.u64 	%rd4, %rd3;
	mov.u32 	%r11, %ctaid.x;
	shl.b32 	%r12, %r11, 8;
	mov.u32 	%r13, %tid.x;
	add.s32 	%r1, %r12, %r13;
	mul.wide.s32 	%rd5, %r1, 12;
	add.s64 	%rd6, %rd4, %rd5;
	add.s64 	%rd1, %rd6, 8;
	ld.global.u32 	%r14, [%rd6+8];
	cvt.rn.f64.s32 	%fd31, %r14;
	div.rn.f64 	%fd1, %fd31, 0d406FE00000000000;
	setp.leu.f64 	%p1, %fd1, 0d3FA4B5DCC63F1412;
	@%p1 bra 	$L__BB0_7;
	add.f64 	%fd32, %fd1, 0d3FAC28F5C0000000;
	div.rn.f64 	%fd2, %fd32, 0d3FF0E147A0000000;
	{
	.reg .b32 %temp; 
	mov.b64 	{%temp, %r2}, %fd2;
	}
	mov.f64 	%fd33, 0d4003333340000000;
	{
	.reg .b32 %temp; 
	mov.b64 	{%temp, %r3}, %fd33;
	}
	and.b32  	%r4, %r3, 2146435072;
	setp.neu.f64 	%p2, %fd2, 0d0000000000000000;
	@%p2 bra 	$L__BB0_3;
	setp.eq.s32 	%p4, %r4, 1095761920;
	selp.b32 	%r15, %r2, 0, %p4;
	setp.lt.s32 	%p5, %r3, 0;
	or.b32  	%r16, %r15, 2146435072;
	selp.b32 	%r17, %r16, %r15, %p5;
	mov.b32 	%r18, 0;
	mov.b64 	%fd51, {%r18, %r17};
	bra.uni 	$L__BB0_4;
$L__BB0_3:
	{ // callseq 0, 0
	.param .b64 param0;
	st.param.f64 	[param0], %fd2;
	.param .b64 retval0;
	call.uni (retval0), 
	__internal_accurate_pow, 
	(
	param0
	);
	ld.param.f64 	%fd34, [retval0];
	} // callseq 0
	setp.lt.s32 	%p3, %r2, 0;
	selp.f64 	%fd51, 0dFFF8000000000000, %fd34, %p3;
$L__BB0_4:
	add.f64 	%fd36, %fd2, 0d4003333340000000;
	{
	.reg .b32 %temp; 
	mov.b64 	{%temp, %r19}, %fd36;
	}
	and.b32  	%r20, %r19, 2146435072;
	setp.ne.s32 	%p6, %r20, 2146435072;
	setp.neu.f64 	%p7, %fd2, 0d7FF0000000000000;
	or.pred  	%p8, %p7, %p6;
	@%p8 bra 	$L__BB0_6;
	setp.eq.s32 	%p9, %r4, 1095761920;
	setp.lt.s32 	%p10, %r3, 0;
	selp.b32 	%r22, 0, 2146435072, %p10;
	setp.lt.s32 	%p11, %r2, 0;
	and.b32  	%r23, %r3, 2147483647;
	setp.ne.s32 	%p12, %r23, 1071644672;
	or.b32  	%r24, %r22, -2147483648;
	selp.b32 	%r25, %r24, %r22, %p12;
	selp.b32 	%r26, %r25, %r22, %p9;
	selp.b32 	%r27, %r26, %r22, %p11;
	mov.b32 	%r28, 0;
	mov.b64 	%fd51, {%r28, %r27};
$L__BB0_6:
	setp.eq.f64 	%p13, %fd2, 0d3FF0000000000000;
	selp.f64 	%fd52, 0d3FF0000000000000, %fd51, %p13;
	bra.uni 	$L__BB0_8;
$L__BB0_7:
	div.rn.f64 	%fd52, %fd1, 0d4029D70A3D70A3D7;
$L__BB0_8:
	cvt.rn.f32.f64 	%f1, %fd52;
	ld.global.u32 	%r29, [%rd1+-4];
	cvt.rn.f64.s32 	%fd37, %r29;
	div.rn.f64 	%fd11, %fd37, 0d406FE00000000000;
	setp.leu.f64 	%p14, %fd11, 0d3FA4B5DCC63F1412;
	@%p14 bra 	$L__BB0_15;
	add.f64 	%fd38, %fd11, 0d3FAC28F5C0000000;
	div.rn.f64 	%fd12, %fd38, 0d3FF0E147A0000000;
	{
	.reg .b32 %temp; 
	mov.b64 	{%temp, %r5}, %fd12;
	}
	mov.f64 	%fd39, 0d4003333340000000;
	{
	.reg .b32 %temp; 
	mov.b64 	{%temp, %r6}, %fd39;
	}
	and.b32  	%r7, %r6, 2146435072;
	setp.neu.f64 	%p15, %fd12, 0d0000000000000000;
	@%p15 bra 	$L__BB0_11;
	setp.eq.s32 	%p17, %r7, 1095761920;
	selp.b32 	%r30, %r5, 0, %p17;
	setp.lt.s32 	%p18, %r6, 0;
	or.b32  	%r31, %r30, 2146435072;
	selp.b32 	%r32, %r31, %r30, %p18;
	mov.b32 	%r33, 0;
	mov.b64 	%fd54, {%r33, %r32};
	bra.uni 	$L__BB0_12;
$L__BB0_11:
	{ // callseq 1, 0
	.param .b64 param0;
	st.param.f64 	[param0], %fd12;
	.param .b64 retval0;
	call.uni (retval0), 
	__internal_accurate_pow, 
	(
	param0
	);
	ld.param.f64 	%fd40, [retval0];
	} // callseq 1
	setp.lt.s32 	%p16, %r5, 0;
	selp.f64 	%fd54, 0dFFF8000000000000, %fd40, %p16;
$L__BB0_12:
	add.f64 	%fd42, %fd12, 0d4003333340000000;
	{
	.reg .b32 %temp; 
	mov.b64 	{%temp, %r34}, %fd42;
	}
	and.b32  	%r35, %r34, 2146435072;
	setp.ne.s32 	%p19, %r35, 2146435072;
	setp.neu.f64 	%p20, %fd12, 0d7FF0000000000000;
	or.pred  	%p21, %p20, %p19;
	@%p21 bra 	$L__BB0_14;
	setp.eq.s32 	%p22, %r7, 1095761920;
	setp.lt.s32 	%p23, %r6, 0;
	selp.b32 	%r37, 0, 2146435072, %p23;
	setp.lt.s32 	%p24, %r5, 0;
	and.b32  	%r38, %r6, 2147483647;
	setp.ne.s32 	%p25, %r38, 1071644672;
	or.b32  	%r39, %r37, -2147483648;
	selp.b32 	%r40, %r39, %r37, %p25;
	selp.b32 	%r41, %r40, %r37, %p22;
	selp.b32 	%r42, %r41, %r37, %p24;
	mov.b32 	%r43, 0;
	mov.b64 	%fd54, {%r43, %r42};
$L__BB0_14:
	setp.eq.f64 	%p26, %fd12, 0d3FF0000000000000;
	selp.f64 	%fd55, 0d3FF0000000000000, %fd54, %p26;
	bra.uni 	$L__BB0_16;
$L__BB0_15:
	div.rn.f64 	%fd55, %fd11, 0d4029D70A3D70A3D7;
$L__BB0_16:
	cvt.rn.f32.f64 	%f2, %fd55;
	ld.global.u32 	%r44, [%rd1+-8];
	cvt.rn.f64.s32 	%fd43, %r44;
	div.rn.f64 	%fd21, %fd43, 0d406FE00000000000;
	setp.leu.f64 	%p27, %fd21, 0d3FA4B5DCC63F1412;
	@%p27 bra 	$L__BB0_23;
	add.f64 	%fd44, %fd21, 0d3FAC28F5C0000000;
	div.rn.f64 	%fd22, %fd44, 0d3FF0E147A0000000;
	{
	.reg .b32 %temp; 
	mov.b64 	{%temp, %r8}, %fd22;
	}
	mov.f64 	%fd45, 0d4003333340000000;
	{
	.reg .b32 %temp; 
	mov.b64 	{%temp, %r9}, %fd45;
	}
	and.b32  	%r10, %r9, 2146435072;
	setp.neu.f64 	%p28, %fd22, 0d0000000000000000;
	@%p28 bra 	$L__BB0_19;
	setp.eq.s32 	%p30, %r10, 1095761920;
	selp.b32 	%r45, %r8, 0, %p30;
	setp.lt.s32 	%p31, %r9, 0;
	or.b32  	%r46, %r45, 2146435072;
	selp.b32 	%r47, %r46, %r45, %p31;
	mov.b32 	%r48, 0;
	mov.b64 	%fd57, {%r48, %r47};
	bra.uni 	$L__BB0_20;
$L__BB0_19:
	{ // callseq 2, 0
	.param .b64 param0;
	st.param.f64 	[param0], %fd22;
	.param .b64 retval0;
	call.uni (retval0), 
	__internal_accurate_pow, 
	(
	param0
	);
	ld.param.f64 	%fd46, [retval0];
	} // callseq 2
	setp.lt.s32 	%p29, %r8, 0;
	selp.f64 	%fd57, 0dFFF8000000000000, %fd46, %p29;
$L__BB0_20:
	add.f64 	%fd48, %fd22, 0d4003333340000000;
	{
	.reg .b32 %temp; 
	mov.b64 	{%temp, %r49}, %fd48;
	}
	and.b32  	%r50, %r49, 2146435072;
	setp.ne.s32 	%p32, %r50, 2146435072;
	setp.neu.f64 	%p33, %fd22, 0d7FF0000000000000;
	or.pred  	%p34, %p33, %p32;
	@%p34 bra 	$L__BB0_22;
	setp.eq.s32 	%p35, %r10, 1095761920;
	setp.lt.s32 	%p36, %r9, 0;
	selp.b32 	%r52, 0, 2146435072, %p36;
	setp.lt.s32 	%p37, %r8, 0;
	and.b32  	%r53, %r9, 2147483647;
	setp.ne.s32 	%p38, %r53, 1071644672;
	or.b32  	%r54, %r52, -2147483648;
	selp.b32 	%r55, %r54, %r52, %p38;
	selp.b32 	%r56, %r55, %r52, %p35;
	selp.b32 	%r57, %r56, %r52, %p37;
	mov.b32 	%r58, 0;
	mov.b64 	%fd57, {%r58, %r57};
$L__BB0_22:
	setp.eq.f64 	%p39, %fd22, 0d3FF0000000000000;
	selp.f64 	%fd58, 0d3FF0000000000000, %fd57, %p39;
	bra.uni 	$L__BB0_24;
$L__BB0_23:
	div.rn.f64 	%fd58, %fd21, 0d4029D70A3D70A3D7;
$L__BB0_24:
	cvt.rn.f32.f64 	%f27, %fd58;
	mul.f32 	%f28, %f2, 0f3EB71437;
	fma.rn.f32 	%f29, %f1, 0f3ED32D7C, %f28;
	fma.rn.f32 	%f30, %f27, 0f3E38C49C, %f29;
	mul.f32 	%f31, %f2, 0f3F371437;
	fma.rn.f32 	%f32, %f1, 0f3E59C6ED, %f31;
	fma.rn.f32 	%f3, %f27, 0f3D93D07D, %f32;
	mul.f32 	%f33, %f2, 0f3DF41AEF;
	fma.rn.f32 	%f34, %f1, 0f3C9E6221, %f33;
	fma.rn.f32 	%f35, %f27, 0f3F734721, %f34;
	div.rn.f32 	%f4, %f30, 0f3F735116;
	div.rn.f32 	%f5, %f35, 0f3F8B5C4B;
	setp.leu.f32 	%p40, %f3, 0f3C1118C2;
	@%p40 bra 	$L__BB0_30;
	abs.f32 	%f6, %f3;
	setp.eq.f32 	%p41, %f3, 0f3F800000;
	mov.f32 	%f221, 0f3F800000;
	@%p41 bra 	$L__BB0_31;
	setp.num.f32 	%p42, %f6, %f6;
	@%p42 bra 	$L__BB0_28;
	mov.f32 	%f92, 0f3EAAAAAB;
	add.rn.f32 	%f221, %f3, %f92;
	bra.uni 	$L__BB0_31;
$L__BB0_28:
	setp.lt.f32 	%p43, %f6, 0f00800000;
	mul.f32 	%f37, %f6, 0f4B800000;
	selp.f32 	%f38, %f37, %f6, %p43;
	mov.b32 	%r59, %f38;
	add.s32 	%r60, %r59, -1060439283;
	and.b32  	%r61, %r60, -8388608;
	sub.s32 	%r62, %r59, %r61;
	mov.b32 	%f39, %r62;
	cvt.rn.f32.s32 	%f40, %r61;
	selp.f32 	%f41, 0fC1C00000, 0f00000000, %p43;
	fma.rn.f32 	%f42, %f40, 0f34000000, %f41;
	add.f32 	%f43, %f39, 0fBF800000;
	add.f32 	%f44, %f39, 0f3F800000;
	rcp.approx.ftz.f32 	%f45, %f44;
	add.f32 	%f46, %f43, %f43;
	mul.f32 	%f47, %f46, %f45;
	mul.f32 	%f48, %f47, %f47;
	neg.f32 	%f49, %f47;
	sub.f32 	%f50, %f43, %f47;
	add.f32 	%f51, %f50, %f50;
	fma.rn.f32 	%f52, %f49, %f43, %f51;
	mul.rn.f32 	%f53, %f45, %f52;
	fma.rn.f32 	%f54, %f48, 0f3A2C32E4, 0f3B52E7DB;
	fma.rn.f32 	%f55, %f54, %f48, 0f3C93BB73;
	fma.rn.f32 	%f56, %f55, %f48, 0f3DF6384F;
	mul.rn.f32 	%f57, %f56, %f48;
	fma.rn.f32 	%f58, %f47, 0f3FB8AA3B, %f42;
	mul.f32 	%f59, %f57, 0f40400000;
	sub.f32 	%f60, %f42, %f58;
	fma.rn.f32 	%f61, %f47, 0f3FB8AA3B, %f60;
	fma.rn.f32 	%f62, %f53, 0f3FB8AA3B, %f61;
	fma.rn.f32 	%f63, %f47, 0f32A55E34, %f62;
	fma.rn.f32 	%f64, %f59, %f53, %f63;
	fma.rn.f32 	%f65, %f57, %f47, %f64;
	add.rn.f32 	%f66, %f58, %f65;
	mov.f32 	%f67, 0f3EAAAAAB;
	mul.rn.f32 	%f68, %f66, %f67;
	cvt.rni.f32.f32 	%f69, %f68;
	sub.f32 	%f70, %f68, %f69;
	neg.f32 	%f71, %f68;
	fma.rn.f32 	%f72, %f66, 0f3EAAAAAB, %f71;
	neg.f32 	%f73, %f58;
	add.rn.f32 	%f74, %f66, %f73;
	neg.f32 	%f75, %f74;
	add.rn.f32 	%f76, %f65, %f75;
	fma.rn.f32 	%f77, %f76, 0f3EAAAAAB, %f72;
	add.f32 	%f78, %f70, %f77;
	setp.gt.f32 	%p44, %f69, 0f00000000;
	selp.b32 	%r63, 0, -2097152000, %p44;
	setp.neu.f32 	%p45, %f6, 0f7F800000;
	setp.lt.f32 	%p46, %f68, 0f00000000;
	selp.f32 	%f79, 0f00000000, 0f7F800000, %p46;
	abs.f32 	%f80, %f68;
	setp.gt.f32 	%p47, %f80, 0f43180000;
	cvt.rzi.s32.f32 	%r64, %f69;
	shl.b32 	%r65, %r64, 23;
	sub.s32 	%r66, %r65, %r63;
	mov.b32 	%f81, %r66;
	add.s32 	%r67, %r63, 2130706432;
	mov.b32 	%f82, %r67;
	fma.rn.f32 	%f83, %f78, 0f391FCB8E, 0f3AAF85ED;
	fma.rn.f32 	%f84, %f83, %f78, 0f3C1D9856;
	fma.rn.f32 	%f85, %f84, %f78, 0f3D6357BB;
	fma.rn.f32 	%f86, %f85, %f78, 0f3E75FDEC;
	fma.rn.f32 	%f87, %f86, %f78, 0f3F317218;
	fma.rn.f32 	%f88, %f87, %f78, 0f3F800000;
	mul.f32 	%f89, %f88, %f82;
	mul.f32 	%f90, %f89, %f81;
	selp.f32 	%f221, %f79, %f90, %p47;
	@%p45 bra 	$L__BB0_31;
	add.f32 	%f91, %f3, %f3;
	mov.b32 	%r68, %f91;
	and.b32  	%r69, %r68, 2147483647;
	mov.b32 	%f221, %r69;
	bra.uni 	$L__BB0_31;
$L__BB0_30:
	fma.rn.f32 	%f221, %f3, 0f40F92F1B, 0f3E0D3DCB;
$L__BB0_31:
	setp.leu.f32 	%p48, %f4, 0f3C1118C2;
	@%p48 bra 	$L__BB0_37;
	abs.f32 	%f12, %f4;
	setp.eq.f32 	%p49, %f4, 0f3F800000;
	mov.f32 	%f222, 0f3F800000;
	@%p49 bra 	$L__BB0_38;
	setp.num.f32 	%p50, %f12, %f12;
	@%p50 bra 	$L__BB0_35;
	mov.f32 	%f149, 0f3EAAAAAB;
	add.rn.f32 	%f222, %f4, %f149;
	bra.uni 	$L__BB0_38;
$L__BB0_35:
	setp.lt.f32 	%p51, %f12, 0f00800000;
	mul.f32 	%f94, %f12, 0f4B800000;
	selp.f32 	%f95, %f94, %f12, %p51;
	mov.b32 	%r70, %f95;
	add.s32 	%r71, %r70, -1060439283;
	and.b32  	%r72, %r71, -8388608;
	sub.s32 	%r73, %r70, %r72;
	mov.b32 	%f96, %r73;
	cvt.rn.f32.s32 	%f97, %r72;
	selp.f32 	%f98, 0fC1C00000, 0f00000000, %p51;
	fma.rn.f32 	%f99, %f97, 0f34000000, %f98;
	add.f32 	%f100, %f96, 0fBF800000;
	add.f32 	%f101, %f96, 0f3F800000;
	rcp.approx.ftz.f32 	%f102, %f101;
	add.f32 	%f103, %f100, %f100;
	mul.f32 	%f104, %f103, %f102;
	mul.f32 	%f105, %f104, %f104;
	neg.f32 	%f106, %f104;
	sub.f32 	%f107, %f100, %f104;
	add.f32 	%f108, %f107, %f107;
	fma.rn.f32 	%f109, %f106, %f100, %f108;
	mul.rn.f32 	%f110, %f102, %f109;
	fma.rn.f32 	%f111, %f105, 0f3A2C32E4, 0f3B52E7DB;
	fma.rn.f32 	%f112, %f111, %f105, 0f3C93BB73;
	fma.rn.f32 	%f113, %f112, %f105, 0f3DF6384F;
	mul.rn.f32 	%f114, %f113, %f105;
	fma.rn.f32 	%f115, %f104, 0f3FB8AA3B, %f99;
	mul.f32 	%f116, %f114, 0f40400000;
	sub.f32 	%f117, %f99, %f115;
	fma.rn.f32 	%f118, %f104, 0f3FB8AA3B, %f117;
	fma.rn.f32 	%f119, %f110, 0f3FB8AA3B, %f118;
	fma.rn.f32 	%f120, %f104, 0f32A55E34, %f119;
	fma.rn.f32 	%f121, %f116, %f110, %f120;
	fma.rn.f32 	%f122, %f114, %f104, %f121;
	add.rn.f32 	%f123, %f115, %f122;
	mov.f32 	%f124, 0f3EAAAAAB;
	mul.rn.f32 	%f125, %f123, %f124;
	cvt.rni.f32.f32 	%f126, %f125;
	sub.f32 	%f127, %f125, %f126;
	neg.f32 	%f128, %f125;
	fma.rn.f32 	%f129, %f123, 0f3EAAAAAB, %f128;
	neg.f32 	%f130, %f115;
	add.rn.f32 	%f131, %f123, %f130;
	neg.f32 	%f132, %f131;
	add.rn.f32 	%f133, %f122, %f132;
	fma.rn.f32 	%f134, %f133, 0f3EAAAAAB, %f129;
	add.f32 	%f135, %f127, %f134;
	setp.gt.f32 	%p52, %f126, 0f00000000;
	selp.b32 	%r74, 0, -2097152000, %p52;
	setp.neu.f32 	%p53, %f12, 0f7F800000;
	setp.lt.f32 	%p54, %f125, 0f00000000;
	selp.f32 	%f136, 0f00000000, 0f7F800000, %p54;
	abs.f32 	%f137, %f125;
	setp.gt.f32 	%p55, %f137, 0f43180000;
	cvt.rzi.s32.f32 	%r75, %f126;
	shl.b32 	%r76, %r75, 23;
	sub.s32 	%r77, %r76, %r74;
	mov.b32 	%f138, %r77;
	add.s32 	%r78, %r74, 2130706432;
	mov.b32 	%f139, %r78;
	fma.rn.f32 	%f140, %f135, 0f391FCB8E, 0f3AAF85ED;
	fma.rn.f32 	%f141, %f140, %f135, 0f3C1D9856;
	fma.rn.f32 	%f142, %f141, %f135, 0f3D6357BB;
	fma.rn.f32 	%f143, %f142, %f135, 0f3E75FDEC;
	fma.rn.f32 	%f144, %f143, %f135, 0f3F317218;
	fma.rn.f32 	%f145, %f144, %f135, 0f3F800000;
	mul.f32 	%f146, %f145, %f139;
	mul.f32 	%f147, %f146, %f138;
	selp.f32 	%f222, %f136, %f147, %p55;
	@%p53 bra 	$L__BB0_38;
	add.f32 	%f148, %f4, %f4;
	mov.b32 	%r79, %f148;
	and.b32  	%r80, %r79, 2147483647;
	mov.b32 	%f222, %r80;
	bra.uni 	$L__BB0_38;
$L__BB0_37:
	fma.rn.f32 	%f222, %f4, 0f40F92F1B, 0f3E0D3DCB;
$L__BB0_38:
	cvt.f64.f32 	%fd49, %f5;
	setp.leu.f64 	%p56, %fd49, 0d3F82231832FCAC8E;
	@%p56 bra 	$L__BB0_46;
	abs.f32 	%f18, %f5;
	setp.eq.f32 	%p57, %f5, 0f3F800000;
	mov.f32 	%f223, 0f3F800000;
	@%p57 bra 	$L__BB0_47;
	setp.num.f32 	%p58, %f18, %f18;
	@%p58 bra 	$L__BB0_42;
	mov.f32 	%f207, 0f3EAAAAAB;
	add.rn.f32 	%f223, %f5, %f207;
	bra.uni 	$L__BB0_47;
$L__BB0_42:
	setp.neu.f32 	%p59, %f5, 0f00000000;
	setp.neu.f32 	%p60, %f18, 0f7F800000;
	and.pred  	%p61, %p59, %p60;
	@%p61 bra 	$L__BB0_44;
	add.f32 	%f206, %f5, %f5;
	mov.b32 	%r90, %f206;
	and.b32  	%r91, %r90, 2147483647;
	mov.b32 	%f223, %r91;
	bra.uni 	$L__BB0_47;
$L__BB0_44:
	setp.lt.f32 	%p62, %f18, 0f00800000;
	mul.f32 	%f151, %f18, 0f4B800000;
	selp.f32 	%f152, %f151, %f18, %p62;
	mov.b32 	%r81, %f152;
	add.s32 	%r82, %r81, -1060439283;
	and.b32  	%r83, %r82, -8388608;
	sub.s32 	%r84, %r81, %r83;
	mov.b32 	%f153, %r84;
	cvt.rn.f32.s32 	%f154, %r83;
	selp.f32 	%f155, 0fC1C00000, 0f00000000, %p62;
	fma.rn.f32 	%f156, %f154, 0f34000000, %f155;
	add.f32 	%f157, %f153, 0fBF800000;
	add.f32 	%f158, %f153, 0f3F800000;
	rcp.approx.ftz.f32 	%f159, %f158;
	add.f32 	%f160, %f157, %f157;
	mul.f32 	%f161, %f160, %f159;
	mul.f32 	%f162, %f161, %f161;
	neg.f32 	%f163, %f161;
	sub.f32 	%f164, %f157, %f161;
	add.f32 	%f165, %f164, %f164;
	fma.rn.f32 	%f166, %f163, %f157, %f165;
	mul.rn.f32 	%f167, %f159, %f166;
	fma.rn.f32 	%f168, %f162, 0f3A2C32E4, 0f3B52E7DB;
	fma.rn.f32 	%f169, %f168, %f162, 0f3C93BB73;
	fma.rn.f32 	%f170, %f169, %f162, 0f3DF6384F;
	mul.rn.f32 	%f171, %f170, %f162;
	fma.rn.f32 	%f172, %f161, 0f3FB8AA3B, %f156;
	mul.f32 	%f173, %f171, 0f40400000;
	sub.f32 	%f174, %f156, %f172;
	fma.rn.f32 	%f175, %f161, 0f3FB8AA3B, %f174;
	fma.rn.f32 	%f176, %f167, 0f3FB8AA3B, %f175;
	fma.rn.f32 	%f177, %f161, 0f32A55E34, %f176;
	fma.rn.f32 	%f178, %f173, %f167, %f177;
	fma.rn.f32 	%f179, %f171, %f161, %f178;
	add.rn.f32 	%f180, %f172, %f179;
	mov.f32 	%f181, 0f3EAAAAAB;
	mul.rn.f32 	%f182, %f180, %f181;
	cvt.rni.f32.f32 	%f183, %f182;
	sub.f32 	%f184, %f182, %f183;
	neg.f32 	%f185, %f182;
	fma.rn.f32 	%f186, %f180, 0f3EAAAAAB, %f185;
	neg.f32 	%f187, %f172;
	add.rn.f32 	%f188, %f180, %f187;
	neg.f32 	%f189, %f188;
	add.rn.f32 	%f190, %f179, %f189;
	fma.rn.f32 	%f191, %f190, 0f3EAAAAAB, %f186;
	add.f32 	%f192, %f184, %f191;
	setp.gt.f32 	%p63, %f183, 0f00000000;
	selp.b32 	%r85, 0, -2097152000, %p63;
	setp.geu.f32 	%p64, %f5, 0f00000000;
	setp.lt.f32 	%p65, %f182, 0f00000000;
	selp.f32 	%f193, 0f00000000, 0f7F800000, %p65;
	abs.f32 	%f194, %f182;
	setp.gt.f32 	%p66, %f194, 0f43180000;
	cvt.rzi.s32.f32 	%r86, %f183;
	shl.b32 	%r87, %r86, 23;
	sub.s32 	%r88, %r87, %r85;
	mov.b32 	%f195, %r88;
	add.s32 	%r89, %r85, 2130706432;
	mov.b32 	%f196, %r89;
	fma.rn.f32 	%f197, %f192, 0f391FCB8E, 0f3AAF85ED;
	fma.rn.f32 	%f198, %f197, %f192, 0f3C1D9856;
	fma.rn.f32 	%f199, %f198, %f192, 0f3D6357BB;
	fma.rn.f32 	%f200, %f199, %f192, 0f3E75FDEC;
	fma.rn.f32 	%f201, %f200, %f192, 0f3F317218;
	fma.rn.f32 	%f202, %f201, %f192, 0f3F800000;
	mul.f32 	%f203, %f202, %f196;
	mul.f32 	%f204, %f203, %f195;
	selp.f32 	%f223, %f193, %f204, %p66;
	@%p64 bra 	$L__BB0_47;
	mov.f32 	%f223, 0f7FFFFFFF;
	bra.uni 	$L__BB0_47;
$L__BB0_46:
	fma.rn.f32 	%f223, %f5, 0f40F92F1B, 0f3E0D3DCB;
$L__BB0_47:
	cvta.to.global.u64 	%rd7, %rd2;
	fma.rn.f32 	%f208, %f221, 0f42E80000, 0fC1800000;
	max.f32 	%f209, %f208, 0f00000000;
	sub.f32 	%f210, %f222, %f221;
	mul.f32 	%f211, %f210, 0f43FA0000;
	sub.f32 	%f212, %f221, %f223;
	mul.f32 	%f213, %f212, 0f43480000;
	sub.f32 	%f214, %f209, %f24;
	sub.f32 	%f215, %f211, %f25;
	mul.f32 	%f216, %f215, %f215;
	fma.rn.f32 	%f217, %f214, %f214, %f216;
	sub.f32 	%f218, %f213, %f26;
	fma.rn.f32 	%f219, %f218, %f218, %f217;
	sqrt.rn.f32 	%f220, %f219;
	mul.wide.s32 	%rd8, %r1, 4;
	add.s64 	%rd9, %rd7, %rd8;
	st.global.f32 	[%rd9], %f220;
	ret;

}
.func  (.param .b64 func_retval0) __internal_accurate_pow(
	.param .b64 __internal_accurate_pow_param_0
)
{
	.reg .pred 	%p<8>;
	.reg .b32 	%r<49>;
	.reg .b32 	%f<3>;
	.reg .b64 	%fd<109>;

	ld.param.f64 	%fd10, [__internal_accurate_pow_param_0];
	{
	.reg .b32 %temp; 
	mov.b64 	{%temp, %r46}, %fd10;
	}
	{
	.reg .b32 %temp; 
	mov.b64 	{%r45, %temp}, %fd10;
	}
	shr.u32 	%r47, %r46, 20;
	setp.gt.u32 	%p1, %r46, 1048575;
	@%p1 bra 	$L__BB1_2;
	mul.f64 	%fd11, %fd10, 0d4350000000000000;
	{
	.reg .b32 %temp; 
	mov.b64 	{%temp, %r46}, %fd11;
	}
	{
	.reg .b32 %temp; 
	mov.b64 	{%r45, %temp}, %fd11;
	}
	shr.u32 	%r16, %r46, 20;
	add.s32 	%r47, %r16, -54;
$L__BB1_2:
	add.s32 	%r48, %r47, -1023;
	and.b32  	%r17, %r46, -2146435073;
	or.b32  	%r18, %r17, 1072693248;
	mov.b64 	%fd107, {%r45, %r18};
	setp.lt.u32 	%p2, %r18, 1073127583;
	@%p2 bra 	$L__BB1_4;
	{
	.reg .b32 %temp; 
	mov.b64 	{%r19, %temp}, %fd107;
	}
	{
	.reg .b32 %temp; 
	mov.b64 	{%temp, %r20}, %fd107;
	}
	add.s32 	%r21, %r20, -1048576;
	mov.b64 	%fd107, {%r19, %r21};
	add.s32 	%r48, %r47, -1022;
$L__BB1_4:
	add.f64 	%fd12, %fd107, 0dBFF0000000000000;
	add.f64 	%fd13, %fd107, 0d3FF0000000000000;
	rcp.approx.ftz.f64 	%fd14, %fd13;
	neg.f64 	%fd15, %fd13;
	fma.rn.f64 	%fd16, %fd15, %fd14, 0d3FF0000000000000;
	fma.rn.f64 	%fd17, %fd16, %fd16, %fd16;
	fma.rn.f64 	%fd18, %fd17, %fd14, %fd14;
	mul.f64 	%fd19, %fd12, %fd18;
	fma.rn.f64 	%fd20, %fd12, %fd18, %fd19;
	mul.f64 	%fd21, %fd20, %fd20;
	fma.rn.f64 	%fd22, %fd21, 0d3EB0F5FF7D2CAFE2, 0d3ED0F5D241AD3B5A;
	fma.rn.f64 	%fd23, %fd22, %fd21, 0d3EF3B20A75488A3F;
	fma.rn.f64 	%fd24, %fd23, %fd21, 0d3F1745CDE4FAECD5;
	fma.rn.f64 	%fd25, %fd24, %fd21, 0d3F3C71C7258A578B;
	fma.rn.f64 	%fd26, %fd25, %fd21, 0d3F6249249242B910;
	fma.rn.f64 	%fd27, %fd26, %fd21, 0d3F89999999999DFB;
	sub.f64 	%fd28, %fd12, %fd20;
	add.f64 	%fd29, %fd28, %fd28;
	neg.f64 	%fd30, %fd20;
	fma.rn.f64 	%fd31, %fd30, %fd12, %fd29;
	mul.f64 	%fd32, %fd18, %fd31;
	fma.rn.f64 	%fd33, %fd21, %fd27, 0d3FB5555555555555;
	mov.f64 	%fd34, 0d3FB5555555555555;
	sub.f64 	%fd35, %fd34, %fd33;
	fma.rn.f64 	%fd36, %fd21, %fd27, %fd35;
	add.f64 	%fd37, %fd36, 0dBC46A4CB00B9E7B0;
	add.f64 	%fd38, %fd33, %fd37;
	sub.f64 	%fd39, %fd33, %fd38;
	add.f64 	%fd40, %fd37, %fd39;
	mul.rn.f64 	%fd41, %fd20, %fd20;
	neg.f64 	%fd42, %fd41;
	fma.rn.f64 	%fd43, %fd20, %fd20, %fd42;
	{
	.reg .b32 %temp; 
	mov.b64 	{%r22, %temp}, %fd32;
	}
	{
	.reg .b32 %temp; 
	mov.b64 	{%temp, %r23}, %fd32;
	}
	add.s32 	%r24, %r23, 1048576;
	mov.b64 	%fd44, {%r22, %r24};
	fma.rn.f64 	%fd45, %fd20, %fd44, %fd43;
	mul.rn.f64 	%fd46, %fd41, %fd20;
	neg.f64 	%fd47, %fd46;
	fma.rn.f64 	%fd48, %fd41, %fd20, %fd47;
	fma.rn.f64 	%fd49, %fd41, %fd32, %fd48;
	fma.rn.f64 	%fd50, %fd45, %fd20, %fd49;
	mul.rn.f64 	%fd51, %fd38, %fd46;
	neg.f64 	%fd52, %fd51;
	fma.rn.f64 	%fd53, %fd38, %fd46, %fd52;
	fma.rn.f64 	%fd54, %fd38, %fd50, %fd53;
	fma.rn.f64 	%fd55, %fd40, %fd46, %fd54;
	add.f64 	%fd56, %fd51, %fd55;
	sub.f64 	%fd57, %fd51, %fd56;
	add.f64 	%fd58, %fd55, %fd57;
	add.f64 	%fd59, %fd20, %fd56;
	sub.f64 	%fd60, %fd20, %fd59;
	add.f64 	%fd61, %fd56, %fd60;
	add.f64 	%fd62, %fd58, %fd61;
	add.f64 	%fd63, %fd32, %fd62;
	add.f64 	%fd64, %fd59, %fd63;
	sub.f64 	%fd65, %fd59, %fd64;
	add.f64 	%fd66, %fd63, %fd65;
	xor.b32  	%r25, %r48, -2147483648;
	mov.b32 	%r26, 1127219200;
	mov.b64 	%fd67, {%r25, %r26};
	mov.b32 	%r27, -2147483648;
	mov.b64 	%fd68, {%r27, %r26};
	sub.f64 	%fd69, %fd67, %fd68;
	fma.rn.f64 	%fd70, %fd69, 0d3FE62E42FEFA39EF, %fd64;
	fma.rn.f64 	%fd71, %fd69, 0dBFE62E42FEFA39EF, %fd70;
	sub.f64 	%fd72, %fd71, %fd64;
	sub.f64 	%fd73, %fd66, %fd72;
	fma.rn.f64 	%fd74, %fd69, 0d3C7ABC9E3B39803F, %fd73;
	add.f64 	%fd75, %fd70, %fd74;
	sub.f64 	%fd76, %fd70, %fd75;
	add.f64 	%fd77, %fd74, %fd76;
	mov.f64 	%fd78, 0d4003333340000000;
	{
	.reg .b32 %temp; 
	mov.b64 	{%temp, %r28}, %fd78;
	}
	{
	.reg .b32 %temp; 
	mov.b64 	{%r29, %temp}, %fd78;
	}
	shl.b32 	%r30, %r28, 1;
	setp.gt.u32 	%p3, %r30, -33554433;
	and.b32  	%r31, %r28, -15728641;
	selp.b32 	%r32, %r31, %r28, %p3;
	mov.b64 	%fd79, {%r29, %r32};
	mul.rn.f64 	%fd80, %fd75, %fd79;
	neg.f64 	%fd81, %fd80;
	fma.rn.f64 	%fd82, %fd75, %fd79, %fd81;
	fma.rn.f64 	%fd83, %fd77, %fd79, %fd82;
	add.f64 	%fd4, %fd80, %fd83;
	sub.f64 	%fd84, %fd80, %fd4;
	add.f64 	%fd5, %fd83, %fd84;
	fma.rn.f64 	%fd85, %fd4, 0d3FF71547652B82FE, 0d4338000000000000;
	{
	.reg .b32 %temp; 
	mov.b64 	{%r13, %temp}, %fd85;
	}
	mov.f64 	%fd86, 0dC338000000000000;
	add.rn.f64 	%fd87, %fd85, %fd86;
	fma.rn.f64 	%fd88, %fd87, 0dBFE62E42FEFA39EF, %fd4;
	fma.rn.f64 	%fd89, %fd87, 0dBC7ABC9E3B39803F, %fd88;
	fma.rn.f64 	%fd90, %fd89, 0d3E5ADE1569CE2BDF, 0d3E928AF3FCA213EA;
	fma.rn.f64 	%fd91, %fd90, %fd89, 0d3EC71DEE62401315;
	fma.rn.f64 	%fd92, %fd91, %fd89, 0d3EFA01997C89EB71;
	fma.rn.f64 	%fd93, %fd92, %fd89, 0d3F2A01A014761F65;
	fma.rn.f64 	%fd94, %fd93, %fd89, 0d3F56C16C1852B7AF;
	fma.rn.f64 	%fd95, %fd94, %fd89, 0d3F81111111122322;
	fma.rn.f64 	%fd96, %fd95, %fd89, 0d3FA55555555502A1;
	fma.rn.f64 	%fd97, %fd96, %fd89, 0d3FC5555555555511;
	fma.rn.f64 	%fd98, %fd97, %fd89, 0d3FE000000000000B;
	fma.rn.f64 	%fd99, %fd98, %fd89, 0d3FF0000000000000;
	fma.rn.f64 	%fd100, %fd99, %fd89, 0d3FF0000000000000;
	{
	.reg .b32 %temp; 
	mov.b64 	{%r14, %temp}, %fd100;
	}
	{
	.reg .b32 %temp; 
	mov.b64 	{%temp, %r15}, %fd100;
	}
	shl.b32 	%r33, %r13, 20;
	add.s32 	%r34, %r33, %r15;
	mov.b64 	%fd108, {%r14, %r34};
	{
	.reg .b32 %temp; 
	mov.b64 	{%temp, %r35}, %fd4;
	}
	mov.b32 	%f2, %r35;
	abs.f32 	%f1, %f2;
	setp.lt.f32 	%p4, %f1, 0f4086232B;
	@%p4 bra 	$L__BB1_7;
	setp.lt.f64 	%p5, %fd4, 0d0000000000000000;
	add.f64 	%fd101, %fd4, 0d7FF0000000000000;
	selp.f64 	%fd108, 0d0000000000000000, %fd101, %p5;
	setp.geu.f32 	%p6, %f1, 0f40874800;
	@%p6 bra 	$L__BB1_7;
	shr.u32 	%r36, %r13, 31;
	add.s32 	%r37, %r13, %r36;
	shr.s32 	%r38, %r37, 1;
	shl.b32 	%r39, %r38, 20;
	add.s32 	%r40, %r15, %r39;
	mov.b64 	%fd102, {%r14, %r40};
	sub.s32 	%r41, %r13, %r38;
	shl.b32 	%r42, %r41, 20;
	add.s32 	%r43, %r42, 1072693248;
	mov.b32 	%r44, 0;
	mov.b64 	%fd103, {%r44, %r43};
	mul.f64 	%fd108, %fd103, %fd102;
$L__BB1_7:
	abs.f64 	%fd104, %fd108;
	setp.eq.f64 	%p7, %fd104, 0d7FF0000000000000;
	fma.rn.f64 	%fd105, %fd108, %fd5, %fd108;
	selp.f64 	%fd106, %fd108, %fd105, %p7;
	st.param.f64 	[func_retval0], %fd106;
	ret;

}


// ===== COMPILED SASS (sm_100) =====

	.target	sm_100

	.elftype	@"ET_EXEC"


//--------------------- .note.nv.tkinfo           --------------------------
	.section	.note.nv.tkinfo,"",@"SHT_NOTE"
	.sectionflags	@"SHF_NOTE_NV_TKINFO"
	.tkinfo
        /*0018*/ 	.word	0x00000002
        /*0030*/ 	.string	""
        /*0030*/ 	.string	"ptxas"
        /*0030*/ 	.string	"Cuda compilation tools, release 13.0, V13.0.88"
        /*0030*/ 	.string	"Build cuda_13.0.r13.0/compiler.36424714_0"
        /*0030*/ 	.string	"-arch sm_100 -m 64 "



//--------------------- .note.nv.cuinfo           --------------------------
	.section	.note.nv.cuinfo,"",@"SHT_NOTE"
	.sectionflags	@"SHF_NOTE_NV_CUINFO"
        /*0018*/ 	.short	0x0002
        /*001a*/ 	.short	0x0064
        /*001c*/ 	.short	0x0082
	.zero		2


//--------------------- .nv.info                  --------------------------
	.section	.nv.info,"",@"SHT_CUDA_INFO"
	.align	4


	//----- nvinfo : EIATTR_REGCOUNT
	.align		4
        /*0000*/ 	.byte	0x04, 0x2f
        /*0002*/ 	.short	(.L_1 - .L_0)
	.align		4
.L_0:
        /*0004*/ 	.word	index@(_Z19FindColorCudaKernelP9Color_BGRPf9Color_Lab)
        /*0008*/ 	.word	0x0000001e


	//----- nvinfo : EIATTR_FRAME_SIZE
	.align		4
.L_1:
        /*000c*/ 	.byte	0x04, 0x11
        /*000e*/ 	.short	(.L_3 - .L_2)
	.align		4
.L_2:
        /*0010*/ 	.word	index@($_Z19FindColorCudaKernelP9Color_BGRPf9Color_Lab$__internal_accurate_pow)
        /*0014*/ 	.word	0x00000000


	//----- nvinfo : EIATTR_FRAME_SIZE
	.align		4
.L_3:
        /*0018*/ 	.byte	0x04, 0x11
        /*001a*/ 	.short	(.L_5 - .L_4)
	.align		4
.L_4:
        /*001c*/ 	.word	index@($__internal_2_$__cuda_sm3x_div_rn_noftz_f32_slowpath)
        /*0020*/ 	.word	0x00000000


	//----- nvinfo : EIATTR_FRAME_SIZE
	.align		4
.L_5:
        /*0024*/ 	.byte	0x04, 0x11
        /*0026*/ 	.short	(.L_7 - .L_6)
	.align		4
.L_6:
        /*0028*/ 	.word	index@($__internal_1_$__cuda_sm20_sqrt_rn_f32_slowpath)
        /*002c*/ 	.word	0x00000000


	//----- nvinfo : EIATTR_FRAME_SIZE
	.align		4
.L_7:
        /*0030*/ 	.byte	0x04, 0x11
        /*0032*/ 	.short	(.L_9 - .L_8)
	.align		4
.L_8:
        /*0034*/ 	.word	index@($__internal_0_$__cuda_sm20_div_rn_f64_full)
        /*0038*/ 	.word	0x00000000


	//----- nvinfo : EIATTR_FRAME_SIZE
	.align		4
.L_9:
        /*003c*/ 	.byte	0x04, 0x11
        /*003e*/ 	.short	(.L_11 - .L_10)
	.align		4
.L_10:
        /*0040*/ 	.word	index@(_Z19FindColorCudaKernelP9Color_BGRPf9Color_Lab)
        /*0044*/ 	.word	0x00000000


	//----- nvinfo : EIATTR_MIN_STACK_SIZE
	.align		4
.L_11:
        /*0048*/ 	.byte	0x04, 0x12
        /*004a*/ 	.short	(.L_13 - .L_12)
	.align		4
.L_12:
        /*004c*/ 	.word	index@(_Z19FindColorCudaKernelP9Color_BGRPf9Color_Lab)
        /*0050*/ 	.word	0x00000000
.L_13:


//--------------------- .nv.compat                --------------------------
	.section	.nv.compat,"",@"SHT_CUDA_COMPAT_INFO"
	.align	4
        /*0000*/ 	.byte	0x02, 0x09, 0x00, 0x00, 0x02, 0x02, 0x01, 0x00, 0x02, 0x05, 0x05, 0x00, 0x03, 0x07, 0x01, 0x01
        /*0010*/ 	.byte	0x02, 0x03, 0x00, 0x00, 0x02, 0x06, 0x01, 0x00, 0x04, 0x0b, 0x08, 0x00, 0x01, 0x00, 0x00, 0x00
        /*0020*/ 	.byte	0x00, 0x00, 0x00, 0x00


//--------------------- .nv.info._Z19FindColorCudaKernelP9Color_BGRPf9Color_Lab --------------------------
	.section	.nv.info._Z19FindColorCudaKernelP9Color_BGRPf9Color_Lab,"",@"SHT_CUDA_INFO"
	.sectionflags	@""
	.align	4


	//----- nvinfo : EIATTR_CUDA_API_VERSION
	.align		4
        /*0000*/ 	.byte	0x04, 0x37
        /*0002*/ 	.short	(.L_15 - .L_14)
.L_14:
        /*0004*/ 	.word	0x00000082


	//----- nvinfo : EIATTR_KPARAM_INFO
	.align		4
.L_15:
        /*0008*/ 	.byte	0x04, 0x17
        /*000a*/ 	.short	(.L_17 - .L_16)
.L_16:
        /*000c*/ 	.word	0x00000000
        /*0010*/ 	.short	0x0002
        /*0012*/ 	.short	0x0010
        /*0014*/ 	.byte	0x00, 0xf0, 0x31, 0x00


	//----- nvinfo : EIATTR_KPARAM_INFO
	.align		4
.L_17:
        /*0018*/ 	.byte	0x04, 0x17
        /*001a*/ 	.short	(.L_19 - .L_18)
.L_18:
        /*001c*/ 	.word	0x00000000
        /*0020*/ 	.short	0x0001
        /*0022*/ 	.short	0x0008
        /*0024*/ 	.byte	0x00, 0xf5, 0x21, 0x00


	//----- nvinfo : EIATTR_KPARAM_INFO
	.align		4
.L_19:
        /*0028*/ 	.byte	0x04, 0x17
        /*002a*/ 	.short	(.L_21 - .L_20)
.L_20:
        /*002c*/ 	.word	0x00000000
        /*0030*/ 	.short	0x0000
        /*0032*/ 	.short	0x0000
        /*0034*/ 	.byte	0x00, 0xf5, 0x21, 0x00


	//----- nvinfo : EIATTR_SPARSE_MMA_MASK
	.align		4
.L_21:
        /*0038*/ 	.byte	0x03, 0x50
        /*003a*/ 	.short	0x0000


	//----- nvinfo : EIATTR_MAXREG_COUNT
	.align		4
        /*003c*/ 	.byte	0x03, 0x1b
        /*003e*/ 	.short	0x00ff


	//----- nvinfo : EIATTR_MERCURY_ISA_VERSION
	.align		4
        /*0040*/ 	.byte	0x03, 0x5f
        /*0042*/ 	.short	0x0101


	//----- nvinfo : EIATTR_VRC_CTA_INIT_COUNT
	.align		4
        /*0044*/ 	.byte	0x02, 0x4a
	.zero		1
	.zero		1


	//----- nvinfo : EIATTR_EXIT_INSTR_OFFSETS
	.align		4
        /*0048*/ 	.byte	0x04, 0x1c
        /*004a*/ 	.short	(.L_23 - .L_22)


	//   ....[0]....
.L_22:
        /*004c*/ 	.word	0x00002790


	//----- nvinfo : EIATTR_CRS_STACK_SIZE
	.align		4
.L_23:
        /*0050*/ 	.byte	0x04, 0x1e
        /*0052*/ 	.short	(.L_25 - .L_24)
.L_24:
        /*0054*/ 	.word	0x00000000


	//----- nvinfo : EIATTR_CBANK_PARAM_SIZE
	.align		4
.L_25:
        /*0058*/ 	.byte	0x03, 0x19
        /*005a*/ 	.short	0x001c


	//----- nvinfo : EIATTR_PARAM_CBANK
	.align		4
        /*005c*/ 	.byte	0x04, 0x0a
        /*005e*/ 	.short	(.L_27 - .L_26)
	.align		4
.L_26:
        /*0060*/ 	.word	index@(.nv.constant0._Z19FindColorCudaKernelP9Color_BGRPf9Color_Lab)
        /*0064*/ 	.short	0x0380
        /*0066*/ 	.short	0x001c


	//----- nvinfo : EIATTR_SW_WAR
	.align		4
.L_27:
        /*0068*/ 	.byte	0x04, 0x36
        /*006a*/ 	.short	(.L_29 - .L_28)
.L_28:
        /*006c*/ 	.word	0x00000008
.L_29:


//--------------------- .nv.callgraph             --------------------------
	.section	.nv.callgraph,"",@"SHT_CUDA_CALLGRAPH"
	.align	4
	.sectionentsize	8
	.align		4
        /*0000*/ 	.word	0x00000000
	.align		4
        /*0004*/ 	.word	0xffffffff
	.align		4
        /*0008*/ 	.word	0x00000000
	.align		4
        /*000c*/ 	.word	0xfffffffe
	.align		4
        /*0010*/ 	.word	0x00000000
	.align		4
        /*0014*/ 	.word	0xfffffffd
	.align		4
        /*0018*/ 	.word	0x00000000
	.align		4
        /*001c*/ 	.word	0xfffffffc


//--------------------- .text._Z19FindColorCudaKernelP9Color_BGRPf9Color_Lab --------------------------
	.section	.text._Z19FindColorCudaKernelP9Color_BGRPf9Color_Lab,"ax",@progbits
	.align	128
        .global         _Z19FindColorCudaKernelP9Color_BGRPf9Color_Lab
        .type           _Z19FindColorCudaKernelP9Color_BGRPf9Color_Lab,@function
        .size           _Z19FindColorCudaKernelP9Color_BGRPf9Color_Lab,(.L_x_68 - _Z19FindColorCudaKernelP9Color_BGRPf9Color_Lab)
        .other          _Z19FindColorCudaKernelP9Color_BGRPf9Color_Lab,@"STO_CUDA_ENTRY STV_DEFAULT"
_Z19FindColorCudaKernelP9Color_BGRPf9Color_Lab:
.text._Z19FindColorCudaKernelP9Color_BGRPf9Color_Lab:
[----:B------:R-:W-:Y:S01]  /*0000*/  LDC R1, c[0x0][0x37c] ;  /* 0x0000df00ff017b82 */ /* 0x000fe20000000800 */
[----:B------:R-:W0:Y:S07]  /*0010*/  S2R R4, SR_CTAID.X ;  /* 0x0000000000047919 */ /* 0x000e2e0000002500 */
[----:B------:R-:W1:Y:S01]  /*0020*/  LDC.64 R6, c[0x0][0x380] ;  /* 0x0000e000ff067b82 */ /* 0x000e620000000a00 */
[----:B------:R-:W2:Y:S01]  /*0030*/  LDCU.64 UR4, c[0x0][0x358] ;  /* 0x00006b00ff0477ac */ /* 0x000ea20008000a00 */
[----:B------:R-:W0:Y:S02]  /*0040*/  S2R R3, SR_TID.X ;  /* 0x0000000000037919 */ /* 0x000e240000002100 */
[----:B0-----:R-:W-:-:S04]  /*0050*/  IMAD R4, R4, 0x100, R3 ;  /* 0x0000010004047824 */ /* 0x001fc800078e0203 */
[----:B-1----:R-:W-:-:S05]  /*0060*/  IMAD.WIDE R6, R4, 0xc, R6 ;  /* 0x0000000c04067825 */ /* 0x002fca00078e0206 */
[----:B--2---:R-:W2:Y:S01]  /*0070*/  LDG.E R0, desc[UR4][R6.64+0x8] ;  /* 0x0000080406007981 */ /* 0x004ea2000c1e1900 */
[----:B------:R-:W0:Y:S01]  /*0080*/  MUFU.RCP64H R3, 255 ;  /* 0x406fe00000037908 */ /* 0x000e220000001800 */
[----:B------:R-:W-:Y:S02]  /*0090*/  HFMA2 R11, -RZ, RZ, 2.216796875, -512 ;  /* 0x406fe000ff0b7431 */ /* 0x000fe400000001ff */
[----:B------:R-:W-:Y:S01]  /*00a0*/  IMAD.MOV.U32 R10, RZ, RZ, 0x0 ;  /* 0x00000000ff0a7424 */ /* 0x000fe200078e00ff */
[----:B------:R-:W-:Y:S01]  /*00b0*/  BSSY.RECONVERGENT B1, `(.L_x_0) ;  /* 0x0000015000017945 */ /* 0x000fe20003800200 */
[----:B------:R-:W-:-:S06]  /*00c0*/  IMAD.MOV.U32 R2, RZ, RZ, 0x1 ;  /* 0x00000001ff027424 */ /* 0x000fcc00078e00ff */
[----:B0-----:R-:W-:-:S08]  /*00d0*/  DFMA R8, R2, -R10, 1 ;  /* 0x3ff000000208742b */ /* 0x001fd0000000080a */
[----:B------:R-:W-:-:S08]  /*00e0*/  DFMA R8, R8, R8, R8 ;  /* 0x000000080808722b */ /* 0x000fd00000000008 */
[----:B------:R-:W-:-:S08]  /*00f0*/  DFMA R8, R2, R8, R2 ;  /* 0x000000080208722b */ /* 0x000fd00000000002 */
[----:B------:R-:W-:-:S08]  /*0100*/  DFMA R2, R8, -R10, 1 ;  /* 0x3ff000000802742b */ /* 0x000fd0000000080a */
[----:B------:R-:W-:Y:S01]  /*0110*/  DFMA R2, R8, R2, R8 ;  /* 0x000000020802722b */ /* 0x000fe20000000008 */
[----:B--2---:R-:W0:Y:S07]  /*0120*/  I2F.F64 R10, R0 ;  /* 0x00000000000a7312 */ /* 0x004e2e0000201c00 */
[----:B0-----:R-:W-:Y:S01]  /*0130*/  DMUL R8, R10, R2 ;  /* 0x000000020a087228 */ /* 0x001fe20000000000 */
[----:B------:R-:W-:-:S07]  /*0140*/  FSETP.GEU.AND P1, PT, |R11|, 6.5827683646048100446e-37, PT ;  /* 0x036000000b00780b */ /* 0x000fce0003f2e200 */
[----:B------:R-:W-:-:S08]  /*0150*/  DFMA R12, R8, -255, R10 ;  /* 0xc06fe000080c782b */ /* 0x000fd0000000000a */
[----:B------:R-:W-:-:S10]  /*0160*/  DFMA R2, R2, R12, R8 ;  /* 0x0000000c0202722b */ /* 0x000fd40000000008 */
[----:B------:R-:W-:-:S05]  /*0170*/  FFMA R5, RZ, 3.748046875, R3 ;  /* 0x406fe000ff057823 */ /* 0x000fca0000000003 */
[----:B------:R-:W-:-:S13]  /*0180*/  FSETP.GT.AND P0, PT, |R5|, 1.469367938527859385e-39, PT ;  /* 0x001000000500780b */ /* 0x000fda0003f04200 */
[----:B------:R-:W-:Y:S05]  /*0190*/  @P0 BRA P1, `(.L_x_1) ;  /* 0x0000000000180947 */ /* 0x000fea0000800000 */
[----:B------:R-:W-:Y:S01]  /*01a0*/  IMAD.MOV.U32 R8, RZ, RZ, RZ ;  /* 0x000000ffff087224 */ /* 0x000fe200078e00ff */
[----:B------:R-:W-:Y:S02]  /*01b0*/  MOV R9, 0x406fe000 ;  /* 0x406fe00000097802 */ /* 0x000fe40000000f00 */
[----:B------:R-:W-:-:S07]  /*01c0*/  MOV R0, 0x1e0 ;  /* 0x000001e000007802 */ /* 0x000fce0000000f00 */
[----:B------:R-:W-:Y:S05]  /*01d0*/  CALL.REL.NOINC `($__internal_0_$__cuda_sm20_div_rn_f64_full) ;  /* 0x0000002400707944 */ /* 0x000fea0003c00000 */
[----:B------:R-:W-:Y:S02]  /*01e0*/  IMAD.MOV.U32 R2, RZ, RZ, R8 ;  /* 0x000000ffff027224 */ /* 0x000fe400078e0008 */
[----:B------:R-:W-:-:S07]  /*01f0*/  IMAD.MOV.U32 R3, RZ, RZ, R9 ;  /* 0x000000ffff037224 */ /* 0x000fce00078e0009 */
.L_x_1:
[----:B------:R-:W-:Y:S05]  /*0200*/  BSYNC.RECONVERGENT B1 ;  /* 0x0000000000017941 */ /* 0x000fea0003800200 */
.L_x_0:
[----:B------:R-:W-:Y:S01]  /*0210*/  UMOV UR6, 0xc63f1412 ;  /* 0xc63f141200067882 */ /* 0x000fe20000000000 */
[----:B------:R-:W-:Y:S01]  /*0220*/  UMOV UR7, 0x3fa4b5dc ;  /* 0x3fa4b5dc00077882 */ /* 0x000fe20000000000 */
[----:B------:R-:W-:Y:S01]  /*0230*/  BSSY.RECONVERGENT B1, `(.L_x_2) ;  /* 0x0000050000017945 */ /* 0x000fe20003800200 */
[----:B------:R-:W-:-:S14]  /*0240*/  DSETP.GT.AND P0, PT, R2, UR6, PT ;  /* 0x0000000602007e2a */ /* 0x000fdc000bf04000 */
[----:B------:R-:W-:Y:S05]  /*0250*/  @!P0 BRA `(.L_x_3) ;  /* 0x0000000000d48947 */ /* 0x000fea0003800000 */
[----:B------:R-:W0:Y:S01]  /*0260*/  MUFU.RCP64H R9, 1.0549993515014648438 ;  /* 0x3ff0e14700097908 */ /* 0x000e220000001800 */
[----:B------:R-:W-:Y:S01]  /*0270*/  MOV R12, 0xa0000000 ;  /* 0xa0000000000c7802 */ /* 0x000fe20000000f00 */
[----:B------:R-:W-:Y:S01]  /*0280*/  IMAD.MOV.U32 R13, RZ, RZ, 0x3ff0e147 ;  /* 0x3ff0e147ff0d7424 */ /* 0x000fe200078e00ff */
[----:B------:R-:W-:Y:S01]  /*0290*/  UMOV UR6, 0xc0000000 ;  /* 0xc000000000067882 */ /* 0x000fe20000000000 */
[----:B------:R-:W-:Y:S01]  /*02a0*/  IMAD.MOV.U32 R8, RZ, RZ, 0x1 ;  /* 0x00000001ff087424 */ /* 0x000fe200078e00ff */
[----:B------:R-:W-:Y:S01]  /*02b0*/  UMOV UR7, 0x3fac28f5 ;  /* 0x3fac28f500077882 */ /* 0x000fe20000000000 */
[----:B------:R-:W-:Y:S01]  /*02c0*/  BSSY.RECONVERGENT B2, `(.L_x_4) ;  /* 0x0000016000027945 */ /* 0x000fe20003800200 */
[----:B------:R-:W-:-:S03]  /*02d0*/  DADD R14, R2, UR6 ;  /* 0x00000006020e7e29 */ /* 0x000fc60008000000 */
[----:B0-----:R-:W-:-:S07]  /*02e0*/  DFMA R10, R8, -R12, 1 ;  /* 0x3ff00000080a742b */ /* 0x001fce000000080c */
[----:B------:R-:W-:Y:S01]  /*02f0*/  FSETP.GEU.AND P1, PT, |R15|, 6.5827683646048100446e-37, PT ;  /* 0x036000000f00780b */ /* 0x000fe20003f2e200 */
[----:B------:R-:W-:-:S08]  /*0300*/  DFMA R10, R10, R10, R10 ;  /* 0x0000000a0a0a722b */ /* 0x000fd0000000000a */
[----:B------:R-:W-:-:S08]  /*0310*/  DFMA R10, R8, R10, R8 ;  /* 0x0000000a080a722b */ /* 0x000fd00000000008 */
[----:B------:R-:W-:-:S08]  /*0320*/  DFMA R8, R10, -R12, 1 ;  /* 0x3ff000000a08742b */ /* 0x000fd0000000080c */
[----:B------:R-:W-:-:S08]  /*0330*/  DFMA R8, R10, R8, R10 ;  /* 0x000000080a08722b */ /* 0x000fd0000000000a */
[----:B------:R-:W-:-:S08]  /*0340*/  DMUL R2, R14, R8 ;  /* 0x000000080e027228 */ /* 0x000fd00000000000 */
[----:B------:R-:W-:-:S08]  /*0350*/  DFMA R10, R2, -R12, R14 ;  /* 0x8000000c020a722b */ /* 0x000fd0000000000e */
[----:B------:R-:W-:-:S10]  /*0360*/  DFMA R2, R8, R10, R2 ;  /* 0x0000000a0802722b */ /* 0x000fd40000000002 */
[----:B------:R-:W-:-:S05]  /*0370*/  FFMA R0, RZ, 1.8818749189376831055, R3 ;  /* 0x3ff0e147ff007823 */ /* 0x000fca0000000003 */
[----:B------:R-:W-:-:S13]  /*0380*/  FSETP.GT.AND P0, PT, |R0|, 1.469367938527859385e-39, PT ;  /* 0x001000000000780b */ /* 0x000fda0003f04200 */
[----:B------:R-:W-:Y:S05]  /*0390*/  @P0 BRA P1, `(.L_x_5) ;  /* 0x0000000000200947 */ /* 0x000fea0000800000 */
[----:B------:R-:W-:Y:S01]  /*03a0*/  MOV R10, R14 ;  /* 0x0000000e000a7202 */ /* 0x000fe20000000f00 */
[----:B------:R-:W-:Y:S01]  /*03b0*/  IMAD.MOV.U32 R11, RZ, RZ, R15 ;  /* 0x000000ffff0b7224 */ /* 0x000fe200078e000f */
[----:B------:R-:W-:Y:S01]  /*03c0*/  MOV R9, 0x3ff0e147 ;  /* 0x3ff0e14700097802 */ /* 0x000fe20000000f00 */
[----:B------:R-:W-:Y:S01]  /*03d0*/  IMAD.MOV.U32 R8, RZ, RZ, -0x60000000 ;  /* 0xa0000000ff087424 */ /* 0x000fe200078e00ff */
[----:B------:R-:W-:-:S07]  /*03e0*/  MOV R0, 0x400 ;  /* 0x0000040000007802 */ /* 0x000fce0000000f00 */
[----:B------:R-:W-:Y:S05]  /*03f0*/  CALL.REL.NOINC `($__internal_0_$__cuda_sm20_div_rn_f64_full) ;  /* 0x0000002000e87944 */ /* 0x000fea0003c00000 */
[----:B------:R-:W-:Y:S02]  /*0400*/  IMAD.MOV.U32 R2, RZ, RZ, R8 ;  /* 0x000000ffff027224 */ /* 0x000fe400078e0008 */
[----:B------:R-:W-:-:S07]  /*0410*/  IMAD.MOV.U32 R3, RZ, RZ, R9 ;  /* 0x000000ffff037224 */ /* 0x000fce00078e0009 */
.L_x_5:
[----:B------:R-:W-:Y:S05]  /*0420*/  BSYNC.RECONVERGENT B2 ;  /* 0x0000000000027941 */ /* 0x000fea0003800200 */
.L_x_4:
[----:B------:R-:W-:Y:S01]  /*0430*/  DSETP.NEU.AND P0, PT, R2, RZ, PT ;  /* 0x000000ff0200722a */ /* 0x000fe20003f0d000 */
[----:B------:R-:W-:-:S13]  /*0440*/  BSSY.RECONVERGENT B0, `(.L_x_6) ;  /* 0x000000a000007945 */ /* 0x000fda0003800200 */
[----:B------:R-:W-:Y:S01]  /*0450*/  @!P0 CS2R R8, SRZ ;  /* 0x0000000000088805 */ /* 0x000fe2000001ff00 */
[----:B------:R-:W-:Y:S06]  /*0460*/  @!P0 BRA `(.L_x_7) ;  /* 0x00000000001c8947 */ /* 0x000fec0003800000 */
[----:B------:R-:W-:Y:S01]  /*0470*/  MOV R26, R2 ;  /* 0x00000002001a7202 */ /* 0x000fe20000000f00 */
[----:B------:R-:W-:Y:S01]  /*0480*/  IMAD.MOV.U32 R27, RZ, RZ, R3 ;  /* 0x000000ffff1b7224 */ /* 0x000fe200078e0003 */
[----:B------:R-:W-:-:S07]  /*0490*/  MOV R0, 0x4b0 ;  /* 0x000004b000007802 */ /* 0x000fce0000000f00 */
[----:B------:R-:W-:Y:S05]  /*04a0*/  CALL.REL.NOINC `($_Z19FindColorCudaKernelP9Color_BGRPf9Color_Lab$__internal_accurate_pow) ;  /* 0x0000003000247944 */ /* 0x000fea0003c00000 */
[----:B------:R-:W-:-:S04]  /*04b0*/  ISETP.GE.AND P0, PT, R3, RZ, PT ;  /* 0x000000ff0300720c */ /* 0x000fc80003f06270 */
[----:B------:R-:W-:Y:S02]  /*04c0*/  FSEL R8, R10, RZ, P0 ;  /* 0x000000ff0a087208 */ /* 0x000fe40000000000 */
[----:B------:R-:W-:-:S07]  /*04d0*/  FSEL R9, R14, -QNAN , P0 ;  /* 0xfff800000e097808 */ /* 0x000fce0000000000 */
.L_x_7:
[----:B------:R-:W-:Y:S05]  /*04e0*/  BSYNC.RECONVERGENT B0 ;  /* 0x0000000000007941 */ /* 0x000fea0003800200 */
.L_x_6:
[----:B------:R-:W-:Y:S01]  /*04f0*/  UMOV UR6, 0x40000000 ;  /* 0x4000000000067882 */ /* 0x000fe20000000000 */
[----:B------:R-:W-:Y:S01]  /*0500*/  UMOV UR7, 0x40033333 ;  /* 0x4003333300077882 */ /* 0x000fe20000000000 */
[C---:B------:R-:W-:Y:S02]  /*0510*/  DSETP.NEU.AND P1, PT, R2.reuse, 1, PT ;  /* 0x3ff000000200742a */ /* 0x040fe40003f2d000 */
[----:B------:R-:W-:-:S10]  /*0520*/  DADD R10, R2, UR6 ;  /* 0x00000006020a7e29 */ /* 0x000fd40008000000 */
[----:B------:R-:W-:-:S04]  /*0530*/  LOP3.LUT R10, R11, 0x7ff00000, RZ, 0xc0, !PT ;  /* 0x7ff000000b0a7812 */ /* 0x000fc800078ec0ff */
[----:B------:R-:W-:-:S13]  /*0540*/  ISETP.NE.AND P0, PT, R10, 0x7ff00000, PT ;  /* 0x7ff000000a00780c */ /* 0x000fda0003f05270 */
[----:B------:R-:W-:-:S14]  /*0550*/  DSETP.NEU.OR P0, PT, R2, +INF , P0 ;  /* 0x7ff000000200742a */ /* 0x000fdc000070d400 */
[----:B------:R-:W-:Y:S01]  /*0560*/  @!P0 IMAD.MOV.U32 R8, RZ, RZ, 0x0 ;  /* 0x00000000ff088424 */ /* 0x000fe200078e00ff */
[----:B------:R-:W-:-:S04]  /*0570*/  @!P0 MOV R9, 0x7ff00000 ;  /* 0x7ff0000000098802 */ /* 0x000fc80000000f00 */
[----:B------:R-:W-:Y:S02]  /*0580*/  FSEL R8, R8, RZ, P1 ;  /* 0x000000ff08087208 */ /* 0x000fe40000800000 */
[----:B------:R-:W-:Y:S01]  /*0590*/  FSEL R9, R9, 1.875, P1 ;  /* 0x3ff0000009097808 */ /* 0x000fe20000800000 */
[----:B------:R-:W-:Y:S06]  /*05a0*/  BRA `(.L_x_8) ;  /* 0x0000000000607947 */ /* 0x000fec0003800000 */
.L_x_3:
[----:B------:R-:W0:Y:S01]  /*05b0*/  MUFU.RCP64H R9, 12.9199981689453125 ;  /* 0x4029d70a00097908 */ /* 0x000e220000001800 */
[----:B------:R-:W-:Y:S01]  /*05c0*/  IMAD.MOV.U32 R12, RZ, RZ, 0x3d70a3d7 ;  /* 0x3d70a3d7ff0c7424 */ /* 0x000fe200078e00ff */
[----:B------:R-:W-:Y:S01]  /*05d0*/  MOV R8, 0x1 ;  /* 0x0000000100087802 */ /* 0x000fe20000000f00 */
[----:B------:R-:W-:Y:S01]  /*05e0*/  IMAD.MOV.U32 R13, RZ, RZ, 0x4029d70a ;  /* 0x4029d70aff0d7424 */ /* 0x000fe200078e00ff */
[----:B------:R-:W-:Y:S01]  /*05f0*/  FSETP.GEU.AND P1, PT, |R3|, 6.5827683646048100446e-37, PT ;  /* 0x036000000300780b */ /* 0x000fe20003f2e200 */
[----:B------:R-:W-:Y:S04]  /*0600*/  BSSY.RECONVERGENT B2, `(.L_x_8) ;  /* 0x0000012000027945 */ /* 0x000fe80003800200 */
[----:B0-----:R-:W-:-:S08]  /*0610*/  DFMA R10, R8, -R12, 1 ;  /* 0x3ff00000080a742b */ /* 0x001fd0000000080c */
[----:B------:R-:W-:-:S08]  /*0620*/  DFMA R10, R10, R10, R10 ;  /* 0x0000000a0a0a722b */ /* 0x000fd0000000000a */
[----:B------:R-:W-:-:S08]  /*0630*/  DFMA R10, R8, R10, R8 ;  /* 0x0000000a080a722b */ /* 0x000fd00000000008 */
[----:B------:R-:W-:-:S08]  /*0640*/  DFMA R8, R10, -R12, 1 ;  /* 0x3ff000000a08742b */ /* 0x000fd0000000080c */
[----:B------:R-:W-:-:S08]  /*0650*/  DFMA R8, R10, R8, R10 ;  /* 0x000000080a08722b */ /* 0x000fd0000000000a */
[----:B------:R-:W-:-:S08]  /*0660*/  DMUL R10, R8, R2 ;  /* 0x00000002080a7228 */ /* 0x000fd00000000000 */
[----:B------:R-:W-:-:S08]  /*0670*/  DFMA R12, R10, -R12, R2 ;  /* 0x8000000c0a0c722b */ /* 0x000fd00000000002 */
[----:B------:R-:W-:-:S10]  /*0680*/  DFMA R8, R8, R12, R10 ;  /* 0x0000000c0808722b */ /* 0x000fd4000000000a */
[----:B------:R-:W-:-:S05]  /*0690*/  FFMA R0, RZ, 2.6537499427795410156, R9 ;  /* 0x4029d70aff007823 */ /* 0x000fca0000000009 */
[----:B------:R-:W-:-:S13]  /*06a0*/  FSETP.GT.AND P0, PT, |R0|, 1.469367938527859385e-39, PT ;  /* 0x001000000000780b */ /* 0x000fda0003f04200 */
[----:B------:R-:W-:Y:S05]  /*06b0*/  @P0 BRA P1, `(.L_x_9) ;  /* 0x0000000000180947 */ /* 0x000fea0000800000 */
[----:B------:R-:W-:Y:S01]  /*06c0*/  IMAD.MOV.U32 R10, RZ, RZ, R2 ;  /* 0x000000ffff0a7224 */ /* 0x000fe200078e0002 */
[----:B------:R-:W-:Y:S01]  /*06d0*/  MOV R8, 0x3d70a3d7 ;  /* 0x3d70a3d700087802 */ /* 0x000fe20000000f00 */
[----:B------:R-:W-:Y:S01]  /*06e0*/  IMAD.MOV.U32 R11, RZ, RZ, R3 ;  /* 0x000000ffff0b7224 */ /* 0x000fe200078e0003 */
[----:B------:R-:W-:Y:S01]  /*06f0*/  MOV R0, 0x720 ;  /* 0x0000072000007802 */ /* 0x000fe20000000f00 */
[----:B------:R-:W-:-:S07]  /*0700*/  IMAD.MOV.U32 R9, RZ, RZ, 0x4029d70a ;  /* 0x4029d70aff097424 */ /* 0x000fce00078e00ff */
[----:B------:R-:W-:Y:S05]  /*0710*/  CALL.REL.NOINC `($__internal_0_$__cuda_sm20_div_rn_f64_full) ;  /* 0x0000002000207944 */ /* 0x000fea0003c00000 */
.L_x_9:
[----:B------:R-:W-:Y:S05]  /*0720*/  BSYNC.RECONVERGENT B2 ;  /* 0x0000000000027941 */ /* 0x000fea0003800200 */
.L_x_8:
[----:B------:R-:W-:Y:S05]  /*0730*/  BSYNC.RECONVERGENT B1 ;  /* 0x0000000000017941 */ /* 0x000fea0003800200 */
.L_x_2:
[----:B------:R-:W2:Y:S01]  /*0740*/  LDG.E R0, desc[UR4][R6.64+0x4] ;  /* 0x0000040406007981 */ /* 0x000ea2000c1e1900 */
[----:B------:R-:W0:Y:S01]  /*0750*/  MUFU.RCP64H R3, 255 ;  /* 0x406fe00000037908 */ /* 0x000e220000001800 */
[----:B------:R-:W-:Y:S01]  /*0760*/  IMAD.MOV.U32 R10, RZ, RZ, 0x0 ;  /* 0x00000000ff0a7424 */ /* 0x000fe200078e00ff */
[----:B------:R-:W-:Y:S01]  /*0770*/  MOV R11, 0x406fe000 ;  /* 0x406fe000000b7802 */ /* 0x000fe20000000f00 */
[----:B------:R-:W-:Y:S01]  /*0780*/  IMAD.MOV.U32 R2, RZ, RZ, 0x1 ;  /* 0x00000001ff027424 */ /* 0x000fe200078e00ff */
[----:B------:R-:W-:Y:S04]  /*0790*/  BSSY.RECONVERGENT B1, `(.L_x_10) ;  /* 0x0000015000017945 */ /* 0x000fe80003800200 */
[----:B------:R-:W-:Y:S01]  /*07a0*/  F2F.F32.F64 R5, R8 ;  /* 0x0000000800057310 */ /* 0x000fe20000301000 */
        /* <DEDUP_REMOVED lines=19> */
.L_x_11:
[----:B------:R-:W-:Y:S05]  /*08e0*/  BSYNC.RECONVERGENT B1 ;  /* 0x0000000000017941 */ /* 0x000fea0003800200 */
.L_x_10:
        /* <DEDUP_REMOVED lines=11> */
[----:B------:R-:W-:Y:S04]  /*09a0*/  BSSY.RECONVERGENT B2, `(.L_x_14) ;  /* 0x0000014000027945 */ /* 0x000fe80003800200 */
[----:B0-----:R-:W-:-:S08]  /*09b0*/  DFMA R10, R8, -R12, 1 ;  /* 0x3ff00000080a742b */ /* 0x001fd0000000080c */
[----:B------:R-:W-:-:S08]  /*09c0*/  DFMA R10, R10, R10, R10 ;  /* 0x0000000a0a0a722b */ /* 0x000fd0000000000a */
[----:B------:R-:W-:Y:S02]  /*09d0*/  DFMA R8, R8, R10, R8 ;  /* 0x0000000a0808722b */ /* 0x000fe40000000008 */
[----:B------:R-:W-:-:S06]  /*09e0*/  DADD R10, R2, UR6 ;  /* 0x00000006020a7e29 */ /* 0x000fcc0008000000 */
[----:B------:R-:W-:-:S04]  /*09f0*/  DFMA R14, R8, -R12, 1 ;  /* 0x3ff00000080e742b */ /* 0x000fc8000000080c */
[----:B------:R-:W-:-:S04]  /*0a00*/  FSETP.GEU.AND P1, PT, |R11|, 6.5827683646048100446e-37, PT ;  /* 0x036000000b00780b */ /* 0x000fc80003f2e200 */
[----:B------:R-:W-:-:S08]  /*0a10*/  DFMA R14, R8, R14, R8 ;  /* 0x0000000e080e722b */ /* 0x000fd00000000008 */
[----:B------:R-:W-:-:S08]  /*0a20*/  DMUL R2, R14, R10 ;  /* 0x0000000a0e027228 */ /* 0x000fd00000000000 */
[----:B------:R-:W-:-:S08]  /*0a30*/  DFMA R8, R2, -R12, R10 ;  /* 0x8000000c0208722b */ /* 0x000fd0000000000a */
[----:B------:R-:W-:-:S10]  /*0a40*/  DFMA R2, R14, R8, R2 ;  /* 0x000000080e02722b */ /* 0x000fd40000000002 */
[----:B------:R-:W-:-:S05]  /*0a50*/  FFMA R0, RZ, 1.8818749189376831055, R3 ;  /* 0x3ff0e147ff007823 */ /* 0x000fca0000000003 */
[----:B------:R-:W-:-:S13]  /*0a60*/  FSETP.GT.AND P0, PT, |R0|, 1.469367938527859385e-39, PT ;  /* 0x001000000000780b */ /* 0x000fda0003f04200 */
[----:B------:R-:W-:Y:S05]  /*0a70*/  @P0 BRA P1, `(.L_x_15) ;  /* 0x0000000000180947 */ /* 0x000fea0000800000 */
[----:B------:R-:W-:Y:S01]  /*0a80*/  MOV R8, 0xa0000000 ;  /* 0xa000000000087802 */ /* 0x000fe20000000f00 */
[----:B------:R-:W-:Y:S01]  /*0a90*/  IMAD.MOV.U32 R9, RZ, RZ, 0x3ff0e147 ;  /* 0x3ff0e147ff097424 */ /* 0x000fe200078e00ff */
[----:B------:R-:W-:-:S07]  /*0aa0*/  MOV R0, 0xac0 ;  /* 0x00000ac000007802 */ /* 0x000fce0000000f00 */
[----:B------:R-:W-:Y:S05]  /*0ab0*/  CALL.REL.NOINC `($__internal_0_$__cuda_sm20_div_rn_f64_full) ;  /* 0x0000001c00387944 */ /* 0x000fea0003c00000 */
[----:B------:R-:W-:Y:S01]  /*0ac0*/  IMAD.MOV.U32 R2, RZ, RZ, R8 ;  /* 0x000000ffff027224 */ /* 0x000fe200078e0008 */
[----:B------:R-:W-:-:S07]  /*0ad0*/  MOV R3, R9 ;  /* 0x0000000900037202 */ /* 0x000fce0000000f00 */
.L_x_15:
[----:B------:R-:W-:Y:S05]  /*0ae0*/  BSYNC.RECONVERGENT B2 ;  /* 0x0000000000027941 */ /* 0x000fea0003800200 */
.L_x_14:
[----:B------:R-:W-:Y:S01]  /*0af0*/  DSETP.NEU.AND P0, PT, R2, RZ, PT ;  /* 0x000000ff0200722a */ /* 0x000fe20003f0d000 */
[----:B------:R-:W-:-:S13]  /*0b00*/  BSSY.RECONVERGENT B0, `(.L_x_16) ;  /* 0x000000a000007945 */ /* 0x000fda0003800200 */
[----:B------:R-:W-:Y:S01]  /*0b10*/  @!P0 CS2R R8, SRZ ;  /* 0x0000000000088805 */ /* 0x000fe2000001ff00 */
[----:B------:R-:W-:Y:S06]  /*0b20*/  @!P0 BRA `(.L_x_17) ;  /* 0x00000000001c8947 */ /* 0x000fec0003800000 */
[----:B------:R-:W-:Y:S01]  /*0b30*/  IMAD.MOV.U32 R26, RZ, RZ, R2 ;  /* 0x000000ffff1a7224 */ /* 0x000fe200078e0002 */
[----:B------:R-:W-:Y:S01]  /*0b40*/  MOV R0, 0xb70 ;  /* 0x00000b7000007802 */ /* 0x000fe20000000f00 */
[----:B------:R-:W-:-:S07]  /*0b50*/  IMAD.MOV.U32 R27, RZ, RZ, R3 ;  /* 0x000000ffff1b7224 */ /* 0x000fce00078e0003 */
[----:B------:R-:W-:Y:S05]  /*0b60*/  CALL.REL.NOINC `($_Z19FindColorCudaKernelP9Color_BGRPf9Color_Lab$__internal_accurate_pow) ;  /* 0x0000002800747944 */ /* 0x000fea0003c00000 */
[----:B------:R-:W-:-:S04]  /*0b70*/  ISETP.GE.AND P0, PT, R3, RZ, PT ;  /* 0x000000ff0300720c */ /* 0x000fc80003f06270 */
[----:B------:R-:W-:Y:S02]  /*0b80*/  FSEL R8, R10, RZ, P0 ;  /* 0x000000ff0a087208 */ /* 0x000fe40000000000 */
[----:B------:R-:W-:-:S07]  /*0b90*/  FSEL R9, R14, -QNAN , P0 ;  /* 0xfff800000e097808 */ /* 0x000fce0000000000 */
.L_x_17:
[----:B------:R-:W-:Y:S05]  /*0ba0*/  BSYNC.RECONVERGENT B0 ;  /* 0x0000000000007941 */ /* 0x000fea0003800200 */
.L_x_16:
        /* <DEDUP_REMOVED lines=12> */
.L_x_13:
        /* <DEDUP_REMOVED lines=18> */
[----:B------:R-:W-:Y:S01]  /*0d90*/  MOV R11, R3 ;  /* 0x00000003000b7202 */ /* 0x000fe20000000f00 */
[----:B------:R-:W-:Y:S01]  /*0da0*/  IMAD.MOV.U32 R8, RZ, RZ, 0x3d70a3d7 ;  /* 0x3d70a3d7ff087424 */ /* 0x000fe200078e00ff */
[----:B------:R-:W-:Y:S02]  /*0db0*/  MOV R9, 0x4029d70a ;  /* 0x4029d70a00097802 */ /* 0x000fe40000000f00 */
[----:B------:R-:W-:-:S07]  /*0dc0*/  MOV R0, 0xde0 ;  /* 0x00000de000007802 */ /* 0x000fce0000000f00 */
[----:B------:R-:W-:Y:S05]  /*0dd0*/  CALL.REL.NOINC `($__internal_0_$__cuda_sm20_div_rn_f64_full) ;  /* 0x0000001800707944 */ /* 0x000fea0003c00000 */
.L_x_19:
[----:B------:R-:W-:Y:S05]  /*0de0*/  BSYNC.RECONVERGENT B2 ;  /* 0x0000000000027941 */ /* 0x000fea0003800200 */
.L_x_18:
[----:B------:R-:W-:Y:S05]  /*0df0*/  BSYNC.RECONVERGENT B1 ;  /* 0x0000000000017941 */ /* 0x000fea0003800200 */
.L_x_12:
[----:B------:R-:W2:Y:S01]  /*0e00*/  LDG.E R0, desc[UR4][R6.64] ;  /* 0x0000000406007981 */ /* 0x000ea2000c1e1900 */
[----:B------:R-:W0:Y:S01]  /*0e10*/  MUFU.RCP64H R3, 255 ;  /* 0x406fe00000037908 */ /* 0x000e220000001800 */
[----:B------:R-:W-:Y:S01]  /*0e20*/  IMAD.MOV.U32 R10, RZ, RZ, 0x0 ;  /* 0x00000000ff0a7424 */ /* 0x000fe200078e00ff */
[----:B------:R-:W-:Y:S01]  /*0e30*/  MOV R11, 0x406fe000 ;  /* 0x406fe000000b7802 */ /* 0x000fe20000000f00 */
[----:B------:R-:W-:Y:S01]  /*0e40*/  IMAD.MOV.U32 R2, RZ, RZ, 0x1 ;  /* 0x00000001ff027424 */ /* 0x000fe200078e00ff */
[----:B------:R-:W-:Y:S05]  /*0e50*/  BSSY.RECONVERGENT B1, `(.L_x_20) ;  /* 0x0000015000017945 */ /* 0x000fea0003800200 */
        /* <DEDUP_REMOVED lines=9> */
[----:B------:R-:W-:Y:S02]  /*0ef0*/  DFMA R2, R12, R6, R2 ;  /* 0x000000060c02722b */ /* 0x000fe40000000002 */
[----:B------:R0:W1:Y:S08]  /*0f00*/  F2F.F32.F64 R6, R8 ;  /* 0x0000000800067310 */ /* 0x0000700000301000 */
[----:B------:R-:W-:-:S05]  /*0f10*/  FFMA R7, RZ, 3.748046875, R3 ;  /* 0x406fe000ff077823 */ /* 0x000fca0000000003 */
[----:B------:R-:W-:-:S13]  /*0f20*/  FSETP.GT.AND P0, PT, |R7|, 1.469367938527859385e-39, PT ;  /* 0x001000000700780b */ /* 0x000fda0003f04200 */
[----:B01----:R-:W-:Y:S05]  /*0f30*/  @P0 BRA P1, `(.L_x_21) ;  /* 0x0000000000180947 */ /* 0x003fea0000800000 */
[----:B------:R-:W-:Y:S01]  /*0f40*/  MOV R8, RZ ;  /* 0x000000ff00087202 */ /* 0x000fe20000000f00 */
[----:B------:R-:W-:Y:S01]  /*0f50*/  IMAD.MOV.U32 R9, RZ, RZ, 0x406fe000 ;  /* 0x406fe000ff097424 */ /* 0x000fe200078e00ff */
[----:B------:R-:W-:-:S07]  /*0f60*/  MOV R0, 0xf80 ;  /* 0x00000f8000007802 */ /* 0x000fce0000000f00 */
[----:B------:R-:W-:Y:S05]  /*0f70*/  CALL.REL.NOINC `($__internal_0_$__cuda_sm20_div_rn_f64_full) ;  /* 0x0000001800087944 */ /* 0x000fea0003c00000 */
[----:B------:R-:W-:Y:S01]  /*0f80*/  MOV R2, R8 ;  /* 0x0000000800027202 */ /* 0x000fe20000000f00 */
[----:B------:R-:W-:-:S07]  /*0f90*/  IMAD.MOV.U32 R3, RZ, RZ, R9 ;  /* 0x000000ffff037224 */ /* 0x000fce00078e0009 */
.L_x_21:
[----:B------:R-:W-:Y:S05]  /*0fa0*/  BSYNC.RECONVERGENT B1 ;  /* 0x0000000000017941 */ /* 0x000fea0003800200 */
.L_x_20:
        /* <DEDUP_REMOVED lines=8> */
[----:B------:R-:W-:Y:S01]  /*1030*/  MOV R8, 0x1 ;  /* 0x0000000100087802 */ /* 0x000fe20000000f00 */
[----:B------:R-:W-:Y:S01]  /*1040*/  UMOV UR6, 0xc0000000 ;  /* 0xc000000000067882 */ /* 0x000fe20000000000 */
[----:B------:R-:W-:Y:S01]  /*1050*/  UMOV UR7, 0x3fac28f5 ;  /* 0x3fac28f500077882 */ /* 0x000fe20000000000 */
[----:B------:R-:W-:Y:S03]  /*1060*/  BSSY.RECONVERGENT B2, `(.L_x_24) ;  /* 0x0000014000027945 */ /* 0x000fe60003800200 */
        /* <DEDUP_REMOVED lines=13> */
[----:B------:R-:W-:Y:S01]  /*1140*/  IMAD.MOV.U32 R8, RZ, RZ, -0x60000000 ;  /* 0xa0000000ff087424 */ /* 0x000fe200078e00ff */
[----:B------:R-:W-:Y:S02]  /*1150*/  MOV R9, 0x3ff0e147 ;  /* 0x3ff0e14700097802 */ /* 0x000fe40000000f00 */
[----:B------:R-:W-:-:S07]  /*1160*/  MOV R0, 0x1180 ;  /* 0x0000118000007802 */ /* 0x000fce0000000f00 */
[----:B------:R-:W-:Y:S05]  /*1170*/  CALL.REL.NOINC `($__internal_0_$__cuda_sm20_div_rn_f64_full) ;  /* 0x0000001400887944 */ /* 0x000fea0003c00000 */
[----:B------:R-:W-:Y:S01]  /*1180*/  IMAD.MOV.U32 R2, RZ, RZ, R8 ;  /* 0x000000ffff027224 */ /* 0x000fe200078e0008 */
[----:B------:R-:W-:-:S07]  /*1190*/  MOV R3, R9 ;  /* 0x0000000900037202 */ /* 0x000fce0000000f00 */
.L_x_25:
[----:B------:R-:W-:Y:S05]  /*11a0*/  BSYNC.RECONVERGENT B2 ;  /* 0x0000000000027941 */ /* 0x000fea0003800200 */
.L_x_24:
[----:B------:R-:W-:Y:S01]  /*11b0*/  DSETP.NEU.AND P0, PT, R2, RZ, PT ;  /* 0x000000ff0200722a */ /* 0x000fe20003f0d000 */
[----:B------:R-:W-:-:S13]  /*11c0*/  BSSY.RECONVERGENT B0, `(.L_x_26) ;  /* 0x000000a000007945 */ /* 0x000fda0003800200 */
[----:B------:R-:W-:Y:S01]  /*11d0*/  @!P0 CS2R R8, SRZ ;  /* 0x0000000000088805 */ /* 0x000fe2000001ff00 */
[----:B------:R-:W-:Y:S06]  /*11e0*/  @!P0 BRA `(.L_x_27) ;  /* 0x00000000001c8947 */ /* 0x000fec0003800000 */
[----:B------:R-:W-:Y:S01]  /*11f0*/  IMAD.MOV.U32 R26, RZ, RZ, R2 ;  /* 0x000000ffff1a7224 */ /* 0x000fe200078e0002 */
[----:B------:R-:W-:Y:S02]  /*1200*/  MOV R27, R3 ;  /* 0x00000003001b7202 */ /* 0x000fe40000000f00 */
[----:B------:R-:W-:-:S07]  /*1210*/  MOV R0, 0x1230 ;  /* 0x0000123000007802 */ /* 0x000fce0000000f00 */
[----:B------:R-:W-:Y:S05]  /*1220*/  CALL.REL.NOINC `($_Z19FindColorCudaKernelP9Color_BGRPf9Color_Lab$__internal_accurate_pow) ;  /* 0x0000002000c47944 */ /* 0x000fea0003c00000 */
[----:B------:R-:W-:-:S04]  /*1230*/  ISETP.GE.AND P0, PT, R3, RZ, PT ;  /* 0x000000ff0300720c */ /* 0x000fc80003f06270 */
[----:B------:R-:W-:Y:S02]  /*1240*/  FSEL R8, R10, RZ, P0 ;  /* 0x000000ff0a087208 */ /* 0x000fe40000000000 */
[----:B------:R-:W-:-:S07]  /*1250*/  FSEL R9, R14, -QNAN , P0 ;  /* 0xfff800000e097808 */ /* 0x000fce0000000000 */
.L_x_27:
[----:B------:R-:W-:Y:S05]  /*1260*/  BSYNC.RECONVERGENT B0 ;  /* 0x0000000000007941 */ /* 0x000fea0003800200 */
.L_x_26:
        /* <DEDUP_REMOVED lines=12> */
.L_x_23:
        /* <DEDUP_REMOVED lines=17> */
[----:B------:R-:W-:Y:S01]  /*1440*/  MOV R10, R2 ;  /* 0x00000002000a7202 */ /* 0x000fe20000000f00 */
[----:B------:R-:W-:Y:S01]  /*1450*/  IMAD.MOV.U32 R11, RZ, RZ, R3 ;  /* 0x000000ffff0b7224 */ /* 0x000fe200078e0003 */
[----:B------:R-:W-:Y:S01]  /*1460*/  MOV R8, 0x3d70a3d7 ;  /* 0x3d70a3d700087802 */ /* 0x000fe20000000f00 */
[----:B------:R-:W-:Y:S01]  /*1470*/  IMAD.MOV.U32 R9, RZ, RZ, 0x4029d70a ;  /* 0x4029d70aff097424 */ /* 0x000fe200078e00ff */
[----:B------:R-:W-:-:S07]  /*1480*/  MOV R0, 0x14a0 ;  /* 0x000014a000007802 */ /* 0x000fce0000000f00 */
[----:B------:R-:W-:Y:S05]  /*1490*/  CALL.REL.NOINC `($__internal_0_$__cuda_sm20_div_rn_f64_full) ;  /* 0x0000001000c07944 */ /* 0x000fea0003c00000 */
.L_x_29:
[----:B------:R-:W-:Y:S05]  /*14a0*/  BSYNC.RECONVERGENT B2 ;  /* 0x0000000000027941 */ /* 0x000fea0003800200 */
.L_x_28:
[----:B------:R-:W-:Y:S05]  /*14b0*/  BSYNC.RECONVERGENT B1 ;  /* 0x0000000000017941 */ /* 0x000fea0003800200 */
.L_x_22:
[----:B------:R-:W0:Y:S01]  /*14c0*/  F2F.F32.F64 R8, R8 ;  /* 0x0000000800087310 */ /* 0x000e220000301000 */
[----:B------:R-:W-:Y:S01]  /*14d0*/  FMUL R0, R6, 0.35757610201835632324 ;  /* 0x3eb7143706007820 */ /* 0x000fe20000400000 */
[----:B------:R-:W-:Y:S01]  /*14e0*/  MOV R11, 0x3f86ac15 ;  /* 0x3f86ac15000b7802 */ /* 0x000fe20000000f00 */
[----:B------:R-:W-:Y:S01]  /*14f0*/  IMAD.MOV.U32 R2, RZ, RZ, 0x3f735116 ;  /* 0x3f735116ff027424 */ /* 0x000fe200078e00ff */
[----:B------:R-:W-:Y:S01]  /*1500*/  BSSY.RECONVERGENT B0, `(.L_x_30) ;  /* 0x0000014000007945 */ /* 0x000fe20003800200 */
[----:B------:R-:W-:Y:S02]  /*1510*/  FFMA R3, R5, 0.41245639324188232422, R0 ;  /* 0x3ed32d7c05037823 */ /* 0x000fe40000000000 */
[----:B------:R-:W-:-:S04]  /*1520*/  FFMA R0, R11, -R2, 1 ;  /* 0x3f8000000b007423 */ /* 0x000fc80000000802 */
[----:B------:R-:W-:Y:S01]  /*1530*/  FFMA R11, R0, R11, 1.0521265268325805664 ;  /* 0x3f86ac15000b7423 */ /* 0x000fe2000000000b */
[C---:B------:R-:W-:Y:S01]  /*1540*/  FMUL R0, R6.reuse, 0.71515220403671264648 ;  /* 0x3f37143706007820 */ /* 0x040fe20000400000 */
[----:B------:R-:W-:Y:S01]  /*1550*/  FMUL R6, R6, 0.11919199675321578979 ;  /* 0x3df41aef06067820 */ /* 0x000fe20000400000 */
[----:B0-----:R-:W-:Y:S02]  /*1560*/  FFMA R2, R8, 0.18043750524520874023, R3 ;  /* 0x3e38c49c08027823 */ /* 0x001fe40000000003 */
[C---:B------:R-:W-:Y:S01]  /*1570*/  FFMA R3, R5.reuse, 0.21267290413379669189, R0 ;  /* 0x3e59c6ed05037823 */ /* 0x040fe20000000000 */
[----:B------:R-:W-:Y:S01]  /*1580*/  FFMA R7, R5, 0.019333900883793830872, R6 ;  /* 0x3c9e622105077823 */ /* 0x000fe20000000006 */
[----:B------:R-:W0:Y:S01]  /*1590*/  FCHK P0, R2, 0.95045602321624755859 ;  /* 0x3f73511602007902 */ /* 0x000e220000000000 */
[----:B------:R-:W-:Y:S01]  /*15a0*/  FFMA R9, R2, R11, RZ ;  /* 0x0000000b02097223 */ /* 0x000fe200000000ff */
[C---:B------:R-:W-:Y:S01]  /*15b0*/  FFMA R5, R8.reuse, 0.072175003588199615479, R3 ;  /* 0x3d93d07d08057823 */ /* 0x040fe20000000003 */
[----:B------:R-:W-:-:S02]  /*15c0*/  FFMA R0, R8, 0.95030409097671508789, R7 ;  /* 0x3f73472108007823 */ /* 0x000fc40000000007 */
[----:B------:R-:W-:-:S04]  /*15d0*/  FFMA R6, R9, -0.95045602321624755859, R2 ;  /* 0xbf73511609067823 */ /* 0x000fc80000000002 */
[----:B------:R-:W-:Y:S01]  /*15e0*/  FFMA R6, R11, R6, R9 ;  /* 0x000000060b067223 */ /* 0x000fe20000000009 */
[----:B0-----:R-:W-:Y:S06]  /*15f0*/  @!P0 BRA `(.L_x_31) ;  /* 0x0000000000108947 */ /* 0x001fec0003800000 */
[----:B------:R-:W-:Y:S01]  /*1600*/  HFMA2 R3, -RZ, RZ, 1.8623046875, 40.6875 ;  /* 0x3f735116ff037431 */ /* 0x000fe200000001ff */
[----:B------:R-:W-:-:S07]  /*1610*/  MOV R8, 0x1630 ;  /* 0x0000163000087802 */ /* 0x000fce0000000f00 */
[----:B------:R-:W-:Y:S05]  /*1620*/  CALL.REL.NOINC `($__internal_2_$__cuda_sm3x_div_rn_noftz_f32_slowpath) ;  /* 0x00000018002c7944 */ /* 0x000fea0003c00000 */
[----:B------:R-:W-:-:S07]  /*1630*/  IMAD.MOV.U32 R6, RZ, RZ, R2 ;  /* 0x000000ffff067224 */ /* 0x000fce00078e0002 */
.L_x_31:
[----:B------:R-:W-:Y:S05]  /*1640*/  BSYNC.RECONVERGENT B0 ;  /* 0x0000000000007941 */ /* 0x000fea0003800200 */
.L_x_30:
[----:B------:R-:W-:Y:S01]  /*1650*/  MOV R3, 0x3f6b2193 ;  /* 0x3f6b219300037802 */ /* 0x000fe20000000f00 */
[----:B------:R-:W-:Y:S01]  /*1660*/  IMAD.MOV.U32 R2, RZ, RZ, 0x3f8b5c4b ;  /* 0x3f8b5c4bff027424 */ /* 0x000fe200078e00ff */
[----:B------:R-:W0:Y:S01]  /*1670*/  FCHK P0, R0, 1.0887540578842163086 ;  /* 0x3f8b5c4b00007902 */ /* 0x000e220000000000 */
[----:B------:R-:W-:Y:S02]  /*1680*/  BSSY.RECONVERGENT B0, `(.L_x_32) ;  /* 0x000000b000007945 */ /* 0x000fe40003800200 */
[----:B------:R-:W-:-:S04]  /*1690*/  FFMA R2, R3, -R2, 1 ;  /* 0x3f80000003027423 */ /* 0x000fc80000000802 */
[----:B------:R-:W-:-:S04]  /*16a0*/  FFMA R3, R2, R3, 0.91848105192184448242 ;  /* 0x3f6b219302037423 */ /* 0x000fc80000000003 */
[----:B------:R-:W-:-:S04]  /*16b0*/  FFMA R2, R0, R3, RZ ;  /* 0x0000000300027223 */ /* 0x000fc800000000ff */
[----:B------:R-:W-:-:S04]  /*16c0*/  FFMA R7, R2, -1.0887540578842163086, R0 ;  /* 0xbf8b5c4b02077823 */ /* 0x000fc80000000000 */
[----:B------:R-:W-:Y:S01]  /*16d0*/  FFMA R2, R3, R7, R2 ;  /* 0x0000000703027223 */ /* 0x000fe20000000002 */
[----:B0-----:R-:W-:Y:S06]  /*16e0*/  @!P0 BRA `(.L_x_33) ;  /* 0x0000000000108947 */ /* 0x001fec0003800000 */
[----:B------:R-:W-:Y:S01]  /*16f0*/  MOV R2, R0 ;  /* 0x0000000000027202 */ /* 0x000fe20000000f00 */
[----:B------:R-:W-:Y:S01]  /*1700*/  IMAD.MOV.U32 R3, RZ, RZ, 0x3f8b5c4b ;  /* 0x3f8b5c4bff037424 */ /* 0x000fe200078e00ff */
[----:B------:R-:W-:-:S07]  /*1710*/  MOV R8, 0x1730 ;  /* 0x0000173000087802 */ /* 0x000fce0000000f00 */
[----:B------:R-:W-:Y:S05]  /*1720*/  CALL.REL.NOINC `($__internal_2_$__cuda_sm3x_div_rn_noftz_f32_slowpath) ;  /* 0x0000001400ec7944 */ /* 0x000fea0003c00000 */
.L_x_33:
[----:B------:R-:W-:Y:S05]  /*1730*/  BSYNC.RECONVERGENT B0 ;  /* 0x0000000000007941 */ /* 0x000fea0003800200 */
.L_x_32:
[----:B------:R-:W-:Y:S01]  /*1740*/  FSETP.GT.AND P0, PT, R5, 0.0088560003787279129028, PT ;  /* 0x3c1118c20500780b */ /* 0x000fe20003f04000 */
[----:B------:R-:W-:-:S12]  /*1750*/  BSSY.RECONVERGENT B0, `(.L_x_34) ;  /* 0x0000049000007945 */ /* 0x000fd80003800200 */
[----:B------:R-:W-:Y:S05]  /*1760*/  @!P0 BRA `(.L_x_35) ;  /* 0x0000000400148947 */ /* 0x000fea0003800000 */
[----:B------:R-:W-:Y:S01]  /*1770*/  FSETP.NEU.AND P0, PT, R5, 1, PT ;  /* 0x3f8000000500780b */ /* 0x000fe20003f0d000 */
[----:B------:R-:W-:-:S12]  /*1780*/  HFMA2 R0, -RZ, RZ, 1.875, 0 ;  /* 0x3f800000ff007431 */ /* 0x000fd800000001ff */
[----:B------:R-:W-:Y:S05]  /*1790*/  @!P0 BRA `(.L_x_36) ;  /* 0x0000000400108947 */ /* 0x000fea0003800000 */
[----:B------:R-:W-:-:S13]  /*17a0*/  FSETP.NAN.AND P0, PT, |R5|, |R5|, PT ;  /* 0x400000050500720b */ /* 0x000fda0003f08200 */
[----:B------:R-:W-:Y:S01]  /*17b0*/  @P0 FADD R0, R5, 0.3333333432674407959 ;  /* 0x3eaaaaab05000421 */ /* 0x000fe20000000000 */
[----:B------:R-:W-:Y:S06]  /*17c0*/  @P0 BRA `(.L_x_36) ;  /* 0x0000000400040947 */ /* 0x000fec0003800000 */
[C---:B------:R-:W-:Y:S01]  /*17d0*/  FMUL R0, |R5|.reuse, 16777216 ;  /* 0x4b80000005007820 */ /* 0x040fe20000400200 */
[C---:B------:R-:W-:Y:S01]  /*17e0*/  FSETP.GEU.AND P0, PT, |R5|.reuse, 1.175494350822287508e-38, PT ;  /* 0x008000000500780b */ /* 0x040fe20003f0e200 */
[----:B------:R-:W-:Y:S01]  /*17f0*/  IMAD.MOV.U32 R12, RZ, RZ, 0x3a2c32e4 ;  /* 0x3a2c32e4ff0c7424 */ /* 0x000fe200078e00ff */
[----:B------:R-:W-:Y:S02]  /*1800*/  FSETP.NEU.AND P2, PT, |R5|, +INF , PT ;  /* 0x7f8000000500780b */ /* 0x000fe40003f4d200 */
[----:B------:R-:W-:-:S05]  /*1810*/  FSEL R0, R0, |R5|, !P0 ;  /* 0x4000000500007208 */ /* 0x000fca0004000000 */
[----:B------:R-:W-:-:S05]  /*1820*/  VIADD R3, R0, 0xc0cafb0d ;  /* 0xc0cafb0d00037836 */ /* 0x000fca0000000000 */
[----:B------:R-:W-:-:S04]  /*1830*/  LOP3.LUT R3, R3, 0xff800000, RZ, 0xc0, !PT ;  /* 0xff80000003037812 */ /* 0x000fc800078ec0ff */
[-C--:B------:R-:W-:Y:S02]  /*1840*/  IADD3 R0, PT, PT, R0, -R3.reuse, RZ ;  /* 0x8000000300007210 */ /* 0x080fe40007ffe0ff */
[----:B------:R-:W-:-:S03]  /*1850*/  I2FP.F32.S32 R3, R3 ;  /* 0x0000000300037245 */ /* 0x000fc60000201400 */
[C---:B------:R-:W-:Y:S01]  /*1860*/  FADD R8, R0.reuse, 1 ;  /* 0x3f80000000087421 */ /* 0x040fe20000000000 */
[----:B------:R-:W-:Y:S01]  /*1870*/  FADD R7, R0, -1 ;  /* 0xbf80000000077421 */ /* 0x000fe20000000000 */
[----:B------:R-:W-:-:S03]  /*1880*/  FSEL R0, RZ, -24, P0 ;  /* 0xc1c00000ff007808 */ /* 0x000fc60000000000 */
[----:B------:R-:W-:Y:S01]  /*1890*/  FADD R9, R7, R7 ;  /* 0x0000000707097221 */ /* 0x000fe20000000000 */
[----:B------:R-:W0:Y:S01]  /*18a0*/  MUFU.RCP R8, R8 ;  /* 0x0000000800087308 */ /* 0x000e220000001000 */
[----:B------:R-:W-:Y:S02]  /*18b0*/  FFMA R0, R3, 1.1920928955078125e-07, R0 ;  /* 0x3400000003007823 */ /* 0x000fe40000000000 */
[----:B0-----:R-:W-:-:S04]  /*18c0*/  FMUL R9, R8, R9 ;  /* 0x0000000908097220 */ /* 0x001fc80000400000 */
[----:B------:R-:W-:Y:S01]  /*18d0*/  FADD R10, R7, -R9 ;  /* 0x80000009070a7221 */ /* 0x000fe20000000000 */
[CC--:B------:R-:W-:Y:S01]  /*18e0*/  FMUL R3, R9.reuse, R9.reuse ;  /* 0x0000000909037220 */ /* 0x0c0fe20000400000 */
[----:B------:R-:W-:Y:S02]  /*18f0*/  FFMA R11, R9, 1.4426950216293334961, R0 ;  /* 0x3fb8aa3b090b7823 */ /* 0x000fe40000000000 */
[----:B------:R-:W-:Y:S01]  /*1900*/  FADD R10, R10, R10 ;  /* 0x0000000a0a0a7221 */ /* 0x000fe20000000000 */
[----:B------:R-:W-:Y:S01]  /*1910*/  FFMA R12, R3, R12, 0.0032181653659790754318 ;  /* 0x3b52e7db030c7423 */ /* 0x000fe2000000000c */
[----:B------:R-:W-:Y:S02]  /*1920*/  FADD R0, R0, -R11 ;  /* 0x8000000b00007221 */ /* 0x000fe40000000000 */
[----:B------:R-:W-:Y:S01]  /*1930*/  FFMA R7, R7, -R9, R10 ;  /* 0x8000000907077223 */ /* 0x000fe2000000000a */
[----:B------:R-:W-:Y:S01]  /*1940*/  FFMA R12, R3, R12, 0.018033718690276145935 ;  /* 0x3c93bb73030c7423 */ /* 0x000fe2000000000c */
[----:B------:R-:W-:-:S02]  /*1950*/  FFMA R0, R9, 1.4426950216293334961, R0 ;  /* 0x3fb8aa3b09007823 */ /* 0x000fc40000000000 */
[----:B------:R-:W-:Y:S01]  /*1960*/  FMUL R7, R8, R7 ;  /* 0x0000000708077220 */ /* 0x000fe20000400000 */
[----:B------:R-:W-:-:S03]  /*1970*/  FFMA R12, R3, R12, 0.12022458761930465698 ;  /* 0x3df6384f030c7423 */ /* 0x000fc6000000000c */
[----:B------:R-:W-:Y:S01]  /*1980*/  FFMA R0, R7, 1.4426950216293334961, R0 ;  /* 0x3fb8aa3b07007823 */ /* 0x000fe20000000000 */
[----:B------:R-:W-:-:S03]  /*1990*/  FMUL R12, R3, R12 ;  /* 0x0000000c030c7220 */ /* 0x000fc60000400000 */
[----:B------:R-:W-:Y:S01]  /*19a0*/  FFMA R8, R9, 1.9251366722983220825e-08, R0 ;  /* 0x32a55e3409087823 */ /* 0x000fe20000000000 */
[----:B------:R-:W-:-:S04]  /*19b0*/  FMUL R0, R12, 3 ;  /* 0x404000000c007820 */ /* 0x000fc80000400000 */
[----:B------:R-:W-:-:S04]  /*19c0*/  FFMA R7, R7, R0, R8 ;  /* 0x0000000007077223 */ /* 0x000fc80000000008 */
[----:B------:R-:W-:Y:S01]  /*19d0*/  FFMA R12, R9, R12, R7 ;  /* 0x0000000c090c7223 */ /* 0x000fe20000000007 */
[----:B------:R-:W-:-:S03]  /*19e0*/  MOV R7, 0x391fcb8e ;  /* 0x391fcb8e00077802 */ /* 0x000fc60000000f00 */
[----:B------:R-:W-:-:S04]  /*19f0*/  FADD R0, R11, R12 ;  /* 0x0000000c0b007221 */ /* 0x000fc80000000000 */
[----:B------:R-:W-:Y:S01]  /*1a00*/  FMUL R3, R0, 0.3333333432674407959 ;  /* 0x3eaaaaab00037820 */ /* 0x000fe20000400000 */
[----:B------:R-:W-:-:S03]  /*1a10*/  FADD R11, -R11, R0 ;  /* 0x000000000b0b7221 */ /* 0x000fc60000000100 */
[----:B------:R-:W0:Y:S01]  /*1a20*/  FRND R8, R3 ;  /* 0x0000000300087307 */ /* 0x000e220000201000 */
[----:B------:R-:W-:Y:S01]  /*1a30*/  FADD R11, R12, -R11 ;  /* 0x8000000b0c0b7221 */ /* 0x000fe20000000000 */
[----:B------:R-:W-:Y:S01]  /*1a40*/  FFMA R0, R0, 0.3333333432674407959, -R3 ;  /* 0x3eaaaaab00007823 */ /* 0x000fe20000000803 */
[----:B------:R-:W-:-:S03]  /*1a50*/  FSETP.GT.AND P1, PT, |R3|, 152, PT ;  /* 0x431800000300780b */ /* 0x000fc60003f24200 */
[----:B------:R-:W-:Y:S02]  /*1a60*/  FFMA R11, R11, 0.3333333432674407959, R0 ;  /* 0x3eaaaaab0b0b7823 */ /* 0x000fe40000000000 */
[----:B------:R-:W1:Y:S01]  /*1a70*/  F2I.NTZ R10, R3 ;  /* 0x00000003000a7305 */ /* 0x000e620000203100 */
[----:B0-----:R-:W-:Y:S01]  /*1a80*/  FADD R0, R3, -R8 ;  /* 0x8000000803007221 */ /* 0x001fe20000000000 */
[----:B------:R-:W-:-:S03]  /*1a90*/  FSETP.GT.AND P0, PT, R8, RZ, PT ;  /* 0x000000ff0800720b */ /* 0x000fc60003f04000 */
[----:B------:R-:W-:-:S04]  /*1aa0*/  FADD R0, R0, R11 ;  /* 0x0000000b00007221 */ /* 0x000fc80000000000 */
[----:B------:R-:W-:-:S04]  /*1ab0*/  FFMA R7, R0, R7, 0.0013391353422775864601 ;  /* 0x3aaf85ed00077423 */ /* 0x000fc80000000007 */
[----:B------:R-:W-:-:S04]  /*1ac0*/  FFMA R7, R0, R7, 0.0096188392490148544312 ;  /* 0x3c1d985600077423 */ /* 0x000fc80000000007 */
[----:B------:R-:W-:-:S04]  /*1ad0*/  FFMA R7, R0, R7, 0.055503588169813156128 ;  /* 0x3d6357bb00077423 */ /* 0x000fc80000000007 */
[C---:B------:R-:W-:Y:S01]  /*1ae0*/  FFMA R9, R0.reuse, R7, 0.24022644758224487305 ;  /* 0x3e75fdec00097423 */ /* 0x040fe20000000007 */
[----:B------:R-:W-:Y:S02]  /*1af0*/  SEL R7, RZ, 0x83000000, P0 ;  /* 0x83000000ff077807 */ /* 0x000fe40000000000 */
[----:B------:R-:W-:Y:S01]  /*1b00*/  FSETP.GEU.AND P0, PT, R3, RZ, PT ;  /* 0x000000ff0300720b */ /* 0x000fe20003f0e000 */
[----:B------:R-:W-:Y:S01]  /*1b10*/  FFMA R9, R0, R9, 0.69314718246459960938 ;  /* 0x3f31721800097423 */ /* 0x000fe20000000009 */
[----:B-1----:R-:W-:Y:S01]  /*1b20*/  LEA R10, R10, -R7, 0x17 ;  /* 0x800000070a0a7211 */ /* 0x002fe200078eb8ff */
[----:B------:R-:W-:Y:S02]  /*1b30*/  VIADD R8, R7, 0x7f000000 ;  /* 0x7f00000007087836 */ /* 0x000fe40000000000 */
[----:B------:R-:W-:Y:S01]  /*1b40*/  FFMA R9, R0, R9, 1 ;  /* 0x3f80000000097423 */ /* 0x000fe20000000009 */
[----:B------:R-:W-:-:S03]  /*1b50*/  FSEL R0, RZ, +INF , !P0 ;  /* 0x7f800000ff007808 */ /* 0x000fc60004000000 */
[----:B------:R-:W-:-:S04]  /*1b60*/  FMUL R9, R8, R9 ;  /* 0x0000000908097220 */ /* 0x000fc80000400000 */
[----:B------:R-:W-:Y:S01]  /*1b70*/  @!P1 FMUL R0, R10, R9 ;  /* 0x000000090a009220 */ /* 0x000fe20000400000 */
[----:B------:R-:W-:Y:S06]  /*1b80*/  @P2 BRA `(.L_x_36) ;  /* 0x0000000000142947 */ /* 0x000fec0003800000 */
[----:B------:R-:W-:-:S05]  /*1b90*/  FADD R0, R5, R5 ;  /* 0x0000000505007221 */ /* 0x000fca0000000000 */
[----:B------:R-:W-:Y:S01]  /*1ba0*/  LOP3.LUT R0, R0, 0x7fffffff, RZ, 0xc0, !PT ;  /* 0x7fffffff00007812 */ /* 0x000fe200078ec0ff */
[----:B------:R-:W-:Y:S06]  /*1bb0*/  BRA `(.L_x_36) ;  /* 0x0000000000087947 */ /* 0x000fec0003800000 */
.L_x_35:
[----:B------:R-:W-:-:S04]  /*1bc0*/  IMAD.MOV.U32 R0, RZ, RZ, 0x40f92f1b ;  /* 0x40f92f1bff007424 */ /* 0x000fc800078e00ff */
[----:B------:R-:W-:-:S07]  /*1bd0*/  FFMA R0, R5, R0, 0.13793103396892547607 ;  /* 0x3e0d3dcb05007423 */ /* 0x000fce0000000000 */
.L_x_36:
[----:B------:R-:W-:Y:S05]  /*1be0*/  BSYNC.RECONVERGENT B0 ;  /* 0x0000000000007941 */ /* 0x000fea0003800200 */
.L_x_34:
        /* <DEDUP_REMOVED lines=29> */
[C---:B------:R-:W-:Y:S01]  /*1dc0*/  FFMA R9, R8.reuse, R11, 0.0032181653659790754318 ;  /* 0x3b52e7db08097423 */ /* 0x040fe2000000000b */
        /* <DEDUP_REMOVED lines=20> */
[----:B------:R-:W-:Y:S01]  /*1f10*/  FFMA R14, R14, 0.3333333432674407959, R3 ;  /* 0x3eaaaaab0e0e7823 */ /* 0x000fe20000000003 */
[----:B0-----:R-:W-:Y:S01]  /*1f20*/  FADD R3, R8, -R5 ;  /* 0x8000000508037221 */ /* 0x001fe20000000000 */
[----:B------:R-:W-:-:S03]  /*1f30*/  FSETP.GT.AND P0, PT, R5, RZ, PT ;  /* 0x000000ff0500720b */ /* 0x000fc60003f04000 */
[----:B------:R-:W-:Y:S01]  /*1f40*/  FADD R3, R3, R14 ;  /* 0x0000000e03037221 */ /* 0x000fe20000000000 */
[----:B------:R-:W-:Y:S02]  /*1f50*/  SEL R5, RZ, 0x83000000, P0 ;  /* 0x83000000ff057807 */ /* 0x000fe40000000000 */
[----:B------:R-:W-:Y:S01]  /*1f60*/  FSETP.GEU.AND P0, PT, R8, RZ, PT ;  /* 0x000000ff0800720b */ /* 0x000fe20003f0e000 */
[----:B------:R-:W-:Y:S02]  /*1f70*/  FFMA R10, R3, R10, 0.0013391353422775864601 ;  /* 0x3aaf85ed030a7423 */ /* 0x000fe4000000000a */
[----:B------:R-:W-:Y:S02]  /*1f80*/  VIADD R7, R5, 0x7f000000 ;  /* 0x7f00000005077836 */ /* 0x000fe40000000000 */
[C---:B------:R-:W-:Y:S02]  /*1f90*/  FFMA R12, R3.reuse, R10, 0.0096188392490148544312 ;  /* 0x3c1d9856030c7423 */ /* 0x040fe4000000000a */
[----:B------:R-:W0:Y:S02]  /*1fa0*/  F2I.NTZ R10, R8 ;  /* 0x00000008000a7305 */ /* 0x000e240000203100 */
[----:B------:R-:W-:-:S04]  /*1fb0*/  FFMA R12, R3, R12, 0.055503588169813156128 ;  /* 0x3d6357bb030c7423 */ /* 0x000fc8000000000c */
[----:B------:R-:W-:-:S04]  /*1fc0*/  FFMA R12, R3, R12, 0.24022644758224487305 ;  /* 0x3e75fdec030c7423 */ /* 0x000fc8000000000c */
[----:B------:R-:W-:-:S04]  /*1fd0*/  FFMA R12, R3, R12, 0.69314718246459960938 ;  /* 0x3f317218030c7423 */ /* 0x000fc8000000000c */
[----:B------:R-:W-:Y:S01]  /*1fe0*/  FFMA R12, R3, R12, 1 ;  /* 0x3f800000030c7423 */ /* 0x000fe2000000000c */
[----:B0-----:R-:W-:Y:S02]  /*1ff0*/  LEA R10, R10, -R5, 0x17 ;  /* 0x800000050a0a7211 */ /* 0x001fe400078eb8ff */
[----:B------:R-:W-:Y:S01]  /*2000*/  FSEL R3, RZ, +INF , !P0 ;  /* 0x7f800000ff037808 */ /* 0x000fe20004000000 */
[----:B------:R-:W-:-:S04]  /*2010*/  FMUL R7, R7, R12 ;  /* 0x0000000c07077220 */ /* 0x000fc80000400000 */
[----:B------:R-:W-:Y:S01]  /*2020*/  @!P1 FMUL R3, R10, R7 ;  /* 0x000000070a039220 */ /* 0x000fe20000400000 */
[----:B------:R-:W-:Y:S06]  /*2030*/  @P2 BRA `(.L_x_39) ;  /* 0x0000000000142947 */ /* 0x000fec0003800000 */
[----:B------:R-:W-:-:S05]  /*2040*/  FADD R3, R6, R6 ;  /* 0x0000000606037221 */ /* 0x000fca0000000000 */
[----:B------:R-:W-:Y:S01]  /*2050*/  LOP3.LUT R3, R3, 0x7fffffff, RZ, 0xc0, !PT ;  /* 0x7fffffff03037812 */ /* 0x000fe200078ec0ff */
[----:B------:R-:W-:Y:S06]  /*2060*/  BRA `(.L_x_39) ;  /* 0x0000000000087947 */ /* 0x000fec0003800000 */
.L_x_38:
[----:B------:R-:W-:-:S04]  /*2070*/  IMAD.MOV.U32 R3, RZ, RZ, 0x40f92f1b ;  /* 0x40f92f1bff037424 */ /* 0x000fc800078e00ff */
[----:B------:R-:W-:-:S07]  /*2080*/  FFMA R3, R6, R3, 0.13793103396892547607 ;  /* 0x3e0d3dcb06037423 */ /* 0x000fce0000000003 */
.L_x_39:
[----:B------:R-:W-:Y:S05]  /*2090*/  BSYNC.RECONVERGENT B0 ;  /* 0x0000000000007941 */ /* 0x000fea0003800200 */
.L_x_37:
[----:B------:R-:W0:Y:S01]  /*20a0*/  F2F.F64.F32 R6, R2 ;  /* 0x0000000200067310 */ /* 0x000e220000201800 */
[----:B------:R-:W-:Y:S01]  /*20b0*/  UMOV UR6, 0x32fcac8e ;  /* 0x32fcac8e00067882 */ /* 0x000fe20000000000 */
[----:B------:R-:W-:Y:S01]  /*20c0*/  UMOV UR7, 0x3f822318 ;  /* 0x3f82231800077882 */ /* 0x000fe20000000000 */
[----:B------:R-:W-:Y:S01]  /*20d0*/  BSSY.RECONVERGENT B0, `(.L_x_40) ;  /* 0x000004e000007945 */ /* 0x000fe20003800200 */
[----:B0-----:R-:W-:-:S14]  /*20e0*/  DSETP.GT.AND P0, PT, R6, UR6, PT ;  /* 0x0000000606007e2a */ /* 0x001fdc000bf04000 */
[----:B------:R-:W-:Y:S05]  /*20f0*/  @!P0 BRA `(.L_x_41) ;  /* 0x0000000400248947 */ /* 0x000fea0003800000 */
[----:B------:R-:W-:Y:S02]  /*2100*/  FSETP.NEU.AND P0, PT, R2, 1, PT ;  /* 0x3f8000000200780b */ /* 0x000fe40003f0d000 */
[----:B------:R-:W-:-:S11]  /*2110*/  MOV R5, 0x3f800000 ;  /* 0x3f80000000057802 */ /* 0x000fd60000000f00 */
[----:B------:R-:W-:Y:S05]  /*2120*/  @!P0 BRA `(.L_x_42) ;  /* 0x0000000400208947 */ /* 0x000fea0003800000 */
[----:B------:R-:W-:-:S13]  /*2130*/  FSETP.NAN.AND P0, PT, |R2|, |R2|, PT ;  /* 0x400000020200720b */ /* 0x000fda0003f08200 */
[----:B------:R-:W-:Y:S01]  /*2140*/  @P0 FADD R5, R2, 0.3333333432674407959 ;  /* 0x3eaaaaab02050421 */ /* 0x000fe20000000000 */
[----:B------:R-:W-:Y:S06]  /*2150*/  @P0 BRA `(.L_x_42) ;  /* 0x0000000400140947 */ /* 0x000fec0003800000 */
[----:B------:R-:W-:-:S04]  /*2160*/  FSETP.NEU.AND P0, PT, |R2|, +INF , PT ;  /* 0x7f8000000200780b */ /* 0x000fc80003f0d200 */
[----:B------:R-:W-:-:S13]  /*2170*/  FSETP.NEU.AND P0, PT, R2, RZ, P0 ;  /* 0x000000ff0200720b */ /* 0x000fda000070d000 */
[----:B------:R-:W-:-:S05]  /*2180*/  @!P0 FADD R5, R2, R2 ;  /* 0x0000000202058221 */ /* 0x000fca0000000000 */
[----:B------:R-:W-:Y:S01]  /*2190*/  @!P0 LOP3.LUT R5, R5, 0x7fffffff, RZ, 0xc0, !PT ;  /* 0x7fffffff05058812 */ /* 0x000fe200078ec0ff */
[----:B------:R-:W-:Y:S06]  /*21a0*/  @!P0 BRA `(.L_x_42) ;  /* 0x0000000400008947 */ /* 0x000fec0003800000 */
[C---:B------:R-:W-:Y:S01]  /*21b0*/  FMUL R5, |R2|.reuse, 16777216 ;  /* 0x4b80000002057820 */ /* 0x040fe20000400200 */
[C---:B------:R-:W-:Y:S01]  /*21c0*/  FSETP.GEU.AND P0, PT, |R2|.reuse, 1.175494350822287508e-38, PT ;  /* 0x008000000200780b */ /* 0x040fe20003f0e200 */
[----:B------:R-:W-:Y:S01]  /*21d0*/  IMAD.MOV.U32 R11, RZ, RZ, 0x3a2c32e4 ;  /* 0x3a2c32e4ff0b7424 */ /* 0x000fe200078e00ff */
[----:B------:R-:W-:Y:S02]  /*21e0*/  FSETP.GEU.AND P2, PT, R2, RZ, PT ;  /* 0x000000ff0200720b */ /* 0x000fe40003f4e000 */
        /* <DEDUP_REMOVED lines=27> */
[----:B------:R-:W-:Y:S01]  /*23a0*/  FFMA R6, R7, R6, R8 ;  /* 0x0000000607067223 */ /* 0x000fe20000000008 */
[----:B------:R-:W-:-:S03]  /*23b0*/  MOV R8, 0x391fcb8e ;  /* 0x391fcb8e00087802 */ /* 0x000fc60000000f00 */
[----:B------:R-:W-:-:S04]  /*23c0*/  FFMA R9, R10, R9, R6 ;  /* 0x000000090a097223 */ /* 0x000fc80000000006 */
        /* <DEDUP_REMOVED lines=26> */
[----:B------:R-:W-:Y:S01]  /*2570*/  IMAD.MOV.U32 R5, RZ, RZ, 0x7fffffff ;  /* 0x7fffffffff057424 */ /* 0x000fe200078e00ff */
[----:B------:R-:W-:Y:S06]  /*2580*/  BRA `(.L_x_42) ;  /* 0x0000000000087947 */ /* 0x000fec0003800000 */
.L_x_41:
[----:B------:R-:W-:-:S05]  /*2590*/  MOV R5, 0x40f92f1b ;  /* 0x40f92f1b00057802 */ /* 0x000fca0000000f00 */
[----:B------:R-:W-:-:S07]  /*25a0*/  FFMA R5, R2, R5, 0.13793103396892547607 ;  /* 0x3e0d3dcb02057423 */ /* 0x000fce0000000005 */
.L_x_42:
[----:B------:R-:W-:Y:S05]  /*25b0*/  BSYNC.RECONVERGENT B0 ;  /* 0x0000000000007941 */ /* 0x000fea0003800200 */
.L_x_40:
[----:B------:R-:W0:Y:S01]  /*25c0*/  LDC.64 R8, c[0x0][0x390] ;  /* 0x0000e400ff087b82 */ /* 0x000e220000000a00 */
[----:B------:R-:W-:Y:S02]  /*25d0*/  IMAD.MOV.U32 R7, RZ, RZ, 0x42e80000 ;  /* 0x42e80000ff077424 */ /* 0x000fe400078e00ff */
[--C-:B------:R-:W-:Y:S01]  /*25e0*/  FADD R6, R3, -R0.reuse ;  /* 0x8000000003067221 */ /* 0x100fe20000000000 */
[----:B------:R-:W-:Y:S01]  /*25f0*/  FADD R5, -R5, R0 ;  /* 0x0000000005057221 */ /* 0x000fe20000000100 */
[----:B------:R-:W-:Y:S01]  /*2600*/  BSSY.RECONVERGENT B0, `(.L_x_43) ;  /* 0x0000015000007945 */ /* 0x000fe20003800200 */
[----:B------:R-:W-:Y:S02]  /*2610*/  FFMA R2, R0, R7, -16 ;  /* 0xc180000000027423 */ /* 0x000fe40000000007 */
[----:B------:R-:W1:Y:S03]  /*2620*/  LDC R10, c[0x0][0x398] ;  /* 0x0000e600ff0a7b82 */ /* 0x000e660000000800 */
[----:B------:R-:W-:Y:S01]  /*2630*/  FMNMX R3, RZ, R2, !PT ;  /* 0x00000002ff037209 */ /* 0x000fe20007800000 */
[----:B0-----:R-:W-:-:S04]  /*2640*/  FFMA R6, R6, 500, -R9 ;  /* 0x43fa000006067823 */ /* 0x001fc80000000809 */
[----:B------:R-:W-:Y:S01]  /*2650*/  FADD R3, R3, -R8 ;  /* 0x8000000803037221 */ /* 0x000fe20000000000 */
[----:B------:R-:W-:Y:S01]  /*2660*/  FMUL R6, R6, R6 ;  /* 0x0000000606067220 */ /* 0x000fe20000400000 */
[----:B-1----:R-:W-:-:S03]  /*2670*/  FFMA R5, R5, 200, -R10 ;  /* 0x4348000005057823 */ /* 0x002fc6000000080a */
[----:B------:R-:W-:-:S04]  /*2680*/  FFMA R6, R3, R3, R6 ;  /* 0x0000000303067223 */ /* 0x000fc80000000006 */
[----:B------:R-:W-:-:S04]  /*2690*/  FFMA R0, R5, R5, R6 ;  /* 0x0000000505007223 */ /* 0x000fc80000000006 */
[----:B------:R0:W1:Y:S01]  /*26a0*/  MUFU.RSQ R3, R0 ;  /* 0x0000000000037308 */ /* 0x0000620000001400 */
[----:B------:R-:W-:-:S04]  /*26b0*/  IADD3 R2, PT, PT, R0, -0xd000000, RZ ;  /* 0xf300000000027810 */ /* 0x000fc80007ffe0ff */
[----:B------:R-:W-:-:S13]  /*26c0*/  ISETP.GT.U32.AND P0, PT, R2, 0x727fffff, PT ;  /* 0x727fffff0200780c */ /* 0x000fda0003f04070 */
[----:B01----:R-:W-:Y:S05]  /*26d0*/  @!P0 BRA `(.L_x_44) ;  /* 0x00000000000c8947 */ /* 0x003fea0003800000 */
[----:B------:R-:W-:-:S07]  /*26e0*/  MOV R8, 0x2700 ;  /* 0x0000270000087802 */ /* 0x000fce0000000f00 */
[----:B------:R-:W-:Y:S05]  /*26f0*/  CALL.REL.NOINC `($__internal_1_$__cuda_sm20_sqrt_rn_f32_slowpath) ;  /* 0x00000004009c7944 */ /* 0x000fea0003c00000 */
[----:B------:R-:W-:Y:S05]  /*2700*/  BRA `(.L_x_45) ;  /* 0x0000000000107947 */ /* 0x000fea0003800000 */
.L_x_44:
[----:B------:R-:W-:Y:S01]  /*2710*/  FMUL.FTZ R7, R0, R3 ;  /* 0x0000000300077220 */ /* 0x000fe20000410000 */
[----:B------:R-:W-:-:S03]  /*2720*/  FMUL.FTZ R2, R3, 0.5 ;  /* 0x3f00000003027820 */ /* 0x000fc60000410000 */
[----:B------:R-:W-:-:S04]  /*2730*/  FFMA R0, -R7, R7, R0 ;  /* 0x0000000707007223 */ /* 0x000fc80000000100 */
[----:B------:R-:W-:-:S07]  /*2740*/  FFMA R7, R0, R2, R7 ;  /* 0x0000000200077223 */ /* 0x000fce0000000007 */
.L_x_45:
[----:B------:R-:W-:Y:S05]  /*2750*/  BSYNC.RECONVERGENT B0 ;  /* 0x0000000000007941 */ /* 0x000fea0003800200 */
.L_x_43:
[----:B------:R-:W0:Y:S02]  /*2760*/  LDC.64 R2, c[0x0][0x388] ;  /* 0x0000e200ff027b82 */ /* 0x000e240000000a00 */
[----:B0-----:R-:W-:-:S05]  /*2770*/  IMAD.WIDE R4, R4, 0x4, R2 ;  /* 0x0000000404047825 */ /* 0x001fca00078e0202 */
[----:B------:R-:W-:Y:S01]  /*2780*/  STG.E desc[UR4][R4.64], R7 ;  /* 0x0000000704007986 */ /* 0x000fe2000c101904 */
[----:B------:R-:W-:Y:S05]  /*2790*/  EXIT ;  /* 0x000000000000794d */ /* 0x000fea0003800000 */
        .weak           $__internal_0_$__cuda_sm20_div_rn_f64_full
        .type           $__internal_0_$__cuda_sm20_div_rn_f64_full,@function
        .size           $__internal_0_$__cuda_sm20_div_rn_f64_full,($__internal_1_$__cuda_sm20_sqrt_rn_f32_slowpath - $__internal_0_$__cuda_sm20_div_rn_f64_full)
$__internal_0_$__cuda_sm20_div_rn_f64_full:
[C---:B------:R-:W-:Y:S01]  /*27a0*/  FSETP.GEU.AND P0, PT, |R9|.reuse, 1.469367938527859385e-39, PT ;  /* 0x001000000900780b */ /* 0x040fe20003f0e200 */
[----:B------:R-:W-:Y:S01]  /*27b0*/  IMAD.MOV.U32 R21, RZ, RZ, 0x1ca00000 ;  /* 0x1ca00000ff157424 */ /* 0x000fe200078e00ff */
[----:B------:R-:W-:Y:S01]  /*27c0*/  LOP3.LUT R2, R9, 0x800fffff, RZ, 0xc0, !PT ;  /* 0x800fffff09027812 */ /* 0x000fe200078ec0ff */
[----:B------:R-:W-:Y:S01]  /*27d0*/  BSSY.RECONVERGENT B0, `(.L_x_46) ;  /* 0x0000054000007945 */ /* 0x000fe20003800200 */
[C---:B------:R-:W-:Y:S02]  /*27e0*/  FSETP.GEU.AND P2, PT, |R11|.reuse, 1.469367938527859385e-39, PT ;  /* 0x001000000b00780b */ /* 0x040fe40003f4e200 */
[----:B------:R-:W-:Y:S01]  /*27f0*/  LOP3.LUT R3, R2, 0x3ff00000, RZ, 0xfc, !PT ;  /* 0x3ff0000002037812 */ /* 0x000fe200078efcff */
[----:B------:R-:W-:Y:S01]  /*2800*/  IMAD.MOV.U32 R2, RZ, RZ, R8 ;  /* 0x000000ffff027224 */ /* 0x000fe200078e0008 */
[----:B------:R-:W-:Y:S02]  /*2810*/  MOV R14, 0x1 ;  /* 0x00000001000e7802 */ /* 0x000fe40000000f00 */
[----:B------:R-:W-:-:S02]  /*2820*/  LOP3.LUT R20, R11, 0x7ff00000, RZ, 0xc0, !PT ;  /* 0x7ff000000b147812 */ /* 0x000fc400078ec0ff */
[C---:B------:R-:W-:Y:S01]  /*2830*/  LOP3.LUT R23, R9.reuse, 0x7ff00000, RZ, 0xc0, !PT ;  /* 0x7ff0000009177812 */ /* 0x040fe200078ec0ff */
[----:B------:R-:W-:Y:S01]  /*2840*/  @!P0 DMUL R2, R8, 8.98846567431157953865e+307 ;  /* 0x7fe0000008028828 */ /* 0x000fe20000000000 */
[----:B------:R-:W-:Y:S02]  /*2850*/  MOV R22, R20 ;  /* 0x0000001400167202 */ /* 0x000fe40000000f00 */
[C---:B------:R-:W-:Y:S02]  /*2860*/  ISETP.GE.U32.AND P1, PT, R20.reuse, R23, PT ;  /* 0x000000171400720c */ /* 0x040fe40003f26070 */
[----:B------:R-:W-:Y:S01]  /*2870*/  @!P2 LOP3.LUT R17, R9, 0x7ff00000, RZ, 0xc0, !PT ;  /* 0x7ff000000911a812 */ /* 0x000fe200078ec0ff */
[----:B------:R-:W0:Y:S03]  /*2880*/  MUFU.RCP64H R15, R3 ;  /* 0x00000003000f7308 */ /* 0x000e260000001800 */
[----:B------:R-:W-:-:S02]  /*2890*/  @!P2 ISETP.GE.U32.AND P3, PT, R20, R17, PT ;  /* 0x000000111400a20c */ /* 0x000fc40003f66070 */
[----:B------:R-:W-:Y:S02]  /*28a0*/  @!P0 LOP3.LUT R23, R3, 0x7ff00000, RZ, 0xc0, !PT ;  /* 0x7ff0000003178812 */ /* 0x000fe400078ec0ff */
[----:B------:R-:W-:Y:S02]  /*28b0*/  @!P2 SEL R17, R21, 0x63400000, !P3 ;  /* 0x634000001511a807 */ /* 0x000fe40005800000 */
[----:B------:R-:W-:Y:S02]  /*28c0*/  IADD3 R25, PT, PT, R23, -0x1, RZ ;  /* 0xffffffff17197810 */ /* 0x000fe40007ffe0ff */
[----:B------:R-:W-:-:S04]  /*28d0*/  @!P2 LOP3.LUT R18, R17, 0x80000000, R11, 0xf8, !PT ;  /* 0x800000001112a812 */ /* 0x000fc800078ef80b */
[----:B------:R-:W-:Y:S01]  /*28e0*/  @!P2 LOP3.LUT R19, R18, 0x100000, RZ, 0xfc, !PT ;  /* 0x001000001213a812 */ /* 0x000fe200078efcff */
[----:B------:R-:W-:Y:S01]  /*28f0*/  @!P2 IMAD.MOV.U32 R18, RZ, RZ, RZ ;  /* 0x000000ffff12a224 */ /* 0x000fe200078e00ff */
[----:B0-----:R-:W-:-:S08]  /*2900*/  DFMA R12, R14, -R2, 1 ;  /* 0x3ff000000e0c742b */ /* 0x001fd00000000802 */
[----:B------:R-:W-:-:S08]  /*2910*/  DFMA R12, R12, R12, R12 ;  /* 0x0000000c0c0c722b */ /* 0x000fd0000000000c */
[----:B------:R-:W-:Y:S01]  /*2920*/  DFMA R14, R14, R12, R14 ;  /* 0x0000000c0e0e722b */ /* 0x000fe2000000000e */
[----:B------:R-:W-:Y:S02]  /*2930*/  SEL R13, R21, 0x63400000, !P1 ;  /* 0x63400000150d7807 */ /* 0x000fe40004800000 */
[----:B------:R-:W-:Y:S02]  /*2940*/  MOV R12, R10 ;  /* 0x0000000a000c7202 */ /* 0x000fe40000000f00 */
[----:B------:R-:W-:-:S03]  /*2950*/  LOP3.LUT R13, R13, 0x800fffff, R11, 0xf8, !PT ;  /* 0x800fffff0d0d7812 */ /* 0x000fc600078ef80b */
[----:B------:R-:W-:-:S03]  /*2960*/  DFMA R16, R14, -R2, 1 ;  /* 0x3ff000000e10742b */ /* 0x000fc60000000802 */
[----:B------:R-:W-:-:S05]  /*2970*/  @!P2 DFMA R12, R12, 2, -R18 ;  /* 0x400000000c0ca82b */ /* 0x000fca0000000812 */
[----:B------:R-:W-:-:S05]  /*2980*/  DFMA R16, R14, R16, R14 ;  /* 0x000000100e10722b */ /* 0x000fca000000000e */
[----:B------:R-:W-:-:S03]  /*2990*/  @!P2 LOP3.LUT R22, R13, 0x7ff00000, RZ, 0xc0, !PT ;  /* 0x7ff000000d16a812 */ /* 0x000fc600078ec0ff */
[----:B------:R-:W-:Y:S02]  /*29a0*/  DMUL R14, R16, R12 ;  /* 0x0000000c100e7228 */ /* 0x000fe40000000000 */
[----:B------:R-:W-:-:S05]  /*29b0*/  VIADD R24, R22, 0xffffffff ;  /* 0xffffffff16187836 */ /* 0x000fca0000000000 */
[----:B------:R-:W-:Y:S01]  /*29c0*/  ISETP.GT.U32.AND P0, PT, R24, 0x7feffffe, PT ;  /* 0x7feffffe1800780c */ /* 0x000fe20003f04070 */
[----:B------:R-:W-:-:S03]  /*29d0*/  DFMA R18, R14, -R2, R12 ;  /* 0x800000020e12722b */ /* 0x000fc6000000000c */
[----:B------:R-:W-:-:S05]  /*29e0*/  ISETP.GT.U32.OR P0, PT, R25, 0x7feffffe, P0 ;  /* 0x7feffffe1900780c */ /* 0x000fca0000704470 */
[----:B------:R-:W-:-:S08]  /*29f0*/  DFMA R14, R16, R18, R14 ;  /* 0x00000012100e722b */ /* 0x000fd0000000000e */
[----:B------:R-:W-:Y:S05]  /*2a00*/  @P0 BRA `(.L_x_47) ;  /* 0x00000000006c0947 */ /* 0x000fea0003800000 */
[----:B------:R-:W-:Y:S01]  /*2a10*/  LOP3.LUT R11, R9, 0x7ff00000, RZ, 0xc0, !PT ;  /* 0x7ff00000090b7812 */ /* 0x000fe200078ec0ff */
[----:B------:R-:W-:-:S03]  /*2a20*/  IMAD.MOV.U32 R18, RZ, RZ, RZ ;  /* 0x000000ffff127224 */ /* 0x000fc600078e00ff */
[CC--:B------:R-:W-:Y:S02]  /*2a30*/  VIADDMNMX R10, R20.reuse, -R11.reuse, 0xb9600000, !PT ;  /* 0xb9600000140a7446 */ /* 0x0c0fe4000780090b */
[----:B------:R-:W-:Y:S02]  /*2a40*/  ISETP.GE.U32.AND P0, PT, R20, R11, PT ;  /* 0x0000000b1400720c */ /* 0x000fe40003f06070 */
[----:B------:R-:W-:Y:S02]  /*2a50*/  VIMNMX R10, PT, PT, R10, 0x46a00000, PT ;  /* 0x46a000000a0a7848 */ /* 0x000fe40003fe0100 */
[----:B------:R-:W-:-:S05]  /*2a60*/  SEL R21, R21, 0x63400000, !P0 ;  /* 0x6340000015157807 */ /* 0x000fca0004000000 */
[----:B------:R-:W-:-:S05]  /*2a70*/  IMAD.IADD R10, R10, 0x1, -R21 ;  /* 0x000000010a0a7824 */ /* 0x000fca00078e0a15 */
[----:B------:R-:W-:-:S06]  /*2a80*/  IADD3 R19, PT, PT, R10, 0x7fe00000, RZ ;  /* 0x7fe000000a137810 */ /* 0x000fcc0007ffe0ff */
[----:B------:R-:W-:-:S10]  /*2a90*/  DMUL R16, R14, R18 ;  /* 0x000000120e107228 */ /* 0x000fd40000000000 */
[----:B------:R-:W-:-:S13]  /*2aa0*/  FSETP.GTU.AND P0, PT, |R17|, 1.469367938527859385e-39, PT ;  /* 0x001000001100780b */ /* 0x000fda0003f0c200 */
[----:B------:R-:W-:Y:S05]  /*2ab0*/  @P0 BRA `(.L_x_48) ;  /* 0x0000000000940947 */ /* 0x000fea0003800000 */
[----:B------:R-:W-:Y:S01]  /*2ac0*/  DFMA R2, R14, -R2, R12 ;  /* 0x800000020e02722b */ /* 0x000fe2000000000c */
[----:B------:R-:W-:-:S09]  /*2ad0*/  MOV R18, RZ ;  /* 0x000000ff00127202 */ /* 0x000fd20000000f00 */
[C---:B------:R-:W-:Y:S02]  /*2ae0*/  FSETP.NEU.AND P0, PT, R3.reuse, RZ, PT ;  /* 0x000000ff0300720b */ /* 0x040fe40003f0d000 */
[----:B------:R-:W-:-:S04]  /*2af0*/  LOP3.LUT R9, R3, 0x80000000, R9, 0x48, !PT ;  /* 0x8000000003097812 */ /* 0x000fc800078e4809 */
[----:B------:R-:W-:-:S07]  /*2b00*/  LOP3.LUT R19, R9, R19, RZ, 0xfc, !PT ;  /* 0x0000001309137212 */ /* 0x000fce00078efcff */
[----:B------:R-:W-:Y:S05]  /*2b10*/  @!P0 BRA `(.L_x_48) ;  /* 0x00000000007c8947 */ /* 0x000fea0003800000 */
[----:B------:R-:W-:Y:S01]  /*2b20*/  IMAD.MOV R3, RZ, RZ, -R10 ;  /* 0x000000ffff037224 */ /* 0x000fe200078e0a0a */
[----:B------:R-:W-:-:S06]  /*2b30*/  MOV R2, RZ ;  /* 0x000000ff00027202 */ /* 0x000fcc0000000f00 */
[----:B------:R-:W-:Y:S02]  /*2b40*/  DFMA R2, R16, -R2, R14 ;  /* 0x800000021002722b */ /* 0x000fe4000000000e */
[----:B------:R-:W-:-:S04]  /*2b50*/  DMUL.RP R14, R14, R18 ;  /* 0x000000120e0e7228 */ /* 0x000fc80000008000 */
[----:B------:R-:W-:-:S04]  /*2b60*/  IADD3 R2, PT, PT, -R10, -0x43300000, RZ ;  /* 0xbcd000000a027810 */ /* 0x000fc80007ffe1ff */
[----:B------:R-:W-:Y:S02]  /*2b70*/  FSETP.NEU.AND P0, PT, |R3|, R2, PT ;  /* 0x000000020300720b */ /* 0x000fe40003f0d200 */
[----:B------:R-:W-:Y:S02]  /*2b80*/  LOP3.LUT R9, R15, R9, RZ, 0x3c, !PT ;  /* 0x000000090f097212 */ /* 0x000fe400078e3cff */
[----:B------:R-:W-:Y:S02]  /*2b90*/  FSEL R16, R14, R16, !P0 ;  /* 0x000000100e107208 */ /* 0x000fe40004000000 */
[----:B------:R-:W-:Y:S01]  /*2ba0*/  FSEL R17, R9, R17, !P0 ;  /* 0x0000001109117208 */ /* 0x000fe20004000000 */
[----:B------:R-:W-:Y:S06]  /*2bb0*/  BRA `(.L_x_48) ;  /* 0x0000000000547947 */ /* 0x000fec0003800000 */
.L_x_47:
[----:B------:R-:W-:-:S14]  /*2bc0*/  DSETP.NAN.AND P0, PT, R10, R10, PT ;  /* 0x0000000a0a00722a */ /* 0x000fdc0003f08000 */
[----:B------:R-:W-:Y:S05]  /*2bd0*/  @P0 BRA `(.L_x_49) ;  /* 0x0000000000440947 */ /* 0x000fea0003800000 */
[----:B------:R-:W-:-:S14]  /*2be0*/  DSETP.NAN.AND P0, PT, R8, R8, PT ;  /* 0x000000080800722a */ /* 0x000fdc0003f08000 */
[----:B------:R-:W-:Y:S05]  /*2bf0*/  @P0 BRA `(.L_x_50) ;  /* 0x0000000000300947 */ /* 0x000fea0003800000 */
[----:B------:R-:W-:Y:S01]  /*2c00*/  ISETP.NE.AND P0, PT, R22, R23, PT ;  /* 0x000000171600720c */ /* 0x000fe20003f05270 */
[----:B------:R-:W-:Y:S01]  /*2c10*/  IMAD.MOV.U32 R16, RZ, RZ, 0x0 ;  /* 0x00000000ff107424 */ /* 0x000fe200078e00ff */
[----:B------:R-:W-:-:S11]  /*2c20*/  MOV R17, 0xfff80000 ;  /* 0xfff8000000117802 */ /* 0x000fd60000000f00 */
[----:B------:R-:W-:Y:S05]  /*2c30*/  @!P0 BRA `(.L_x_48) ;  /* 0x0000000000348947 */ /* 0x000fea0003800000 */
[----:B------:R-:W-:Y:S02]  /*2c40*/  ISETP.NE.AND P0, PT, R22, 0x7ff00000, PT ;  /* 0x7ff000001600780c */ /* 0x000fe40003f05270 */
[----:B------:R-:W-:Y:S02]  /*2c50*/  LOP3.LUT R17, R11, 0x80000000, R9, 0x48, !PT ;  /* 0x800000000b117812 */ /* 0x000fe400078e4809 */
[----:B------:R-:W-:-:S13]  /*2c60*/  ISETP.EQ.OR P0, PT, R23, RZ, !P0 ;  /* 0x000000ff1700720c */ /* 0x000fda0004702670 */
[----:B------:R-:W-:Y:S01]  /*2c70*/  @P0 LOP3.LUT R2, R17, 0x7ff00000, RZ, 0xfc, !PT ;  /* 0x7ff0000011020812 */ /* 0x000fe200078efcff */
[----:B------:R-:W-:Y:S01]  /*2c80*/  @!P0 IMAD.MOV.U32 R16, RZ, RZ, RZ ;  /* 0x000000ffff108224 */ /* 0x000fe200078e00ff */
[----:B------:R-:W-:-:S03]  /*2c90*/  @P0 MOV R16, RZ ;  /* 0x000000ff00100202 */ /* 0x000fc60000000f00 */
[----:B------:R-:W-:Y:S01]  /*2ca0*/  @P0 IMAD.MOV.U32 R17, RZ, RZ, R2 ;  /* 0x000000ffff110224 */ /* 0x000fe200078e0002 */
[----:B------:R-:W-:Y:S06]  /*2cb0*/  BRA `(.L_x_48) ;  /* 0x0000000000147947 */ /* 0x000fec0003800000 */
.L_x_50:
[----:B------:R-:W-:Y:S02]  /*2cc0*/  LOP3.LUT R17, R9, 0x80000, RZ, 0xfc, !PT ;  /* 0x0008000009117812 */ /* 0x000fe400078efcff */
[----:B------:R-:W-:Y:S01]  /*2cd0*/  MOV R16, R8 ;  /* 0x0000000800107202 */ /* 0x000fe20000000f00 */
[----:B------:R-:W-:Y:S06]  /*2ce0*/  BRA `(.L_x_48) ;  /* 0x0000000000087947 */ /* 0x000fec0003800000 */
.L_x_49:
[----:B------:R-:W-:Y:S01]  /*2cf0*/  LOP3.LUT R17, R11, 0x80000, RZ, 0xfc, !PT ;  /* 0x000800000b117812 */ /* 0x000fe200078efcff */
[----:B------:R-:W-:-:S07]  /*2d00*/  IMAD.MOV.U32 R16, RZ, RZ, R10 ;  /* 0x000000ffff107224 */ /* 0x000fce00078e000a */
.L_x_48:
[----:B------:R-:W-:Y:S05]  /*2d10*/  BSYNC.RECONVERGENT B0 ;  /* 0x0000000000007941 */ /* 0x000fea0003800200 */
.L_x_46:
[----:B------:R-:W-:Y:S01]  /*2d20*/  MOV R2, R0 ;  /* 0x0000000000027202 */ /* 0x000fe20000000f00 */
[----:B------:R-:W-:Y:S01]  /*2d30*/  IMAD.MOV.U32 R3, RZ, RZ, 0x0 ;  /* 0x00000000ff037424 */ /* 0x000fe200078e00ff */
[----:B------:R-:W-:Y:S01]  /*2d40*/  MOV R8, R16 ;  /* 0x0000001000087202 */ /* 0x000fe20000000f00 */
[----:B------:R-:W-:Y:S02]  /*2d50*/  IMAD.MOV.U32 R9, RZ, RZ, R17 ;  /* 0x000000ffff097224 */ /* 0x000fe400078e0011 */
[----:B------:R-:W-:Y:S05]  /*2d60*/  RET.REL.NODEC R2 `(_Z19FindColorCudaKernelP9Color_BGRPf9Color_Lab) ;  /* 0xffffffd002a47950 */ /* 0x000fea0003c3ffff */
        .weak           $__internal_1_$__cuda_sm20_sqrt_rn_f32_slowpath
        .type           $__internal_1_$__cuda_sm20_sqrt_rn_f32_slowpath,@function
        .size           $__internal_1_$__cuda_sm20_sqrt_rn_f32_slowpath,($__internal_2_$__cuda_sm3x_div_rn_noftz_f32_slowpath - $__internal_1_$__cuda_sm20_sqrt_rn_f32_slowpath)
$__internal_1_$__cuda_sm20_sqrt_rn_f32_slowpath:
[----:B------:R-:W-:-:S13]  /*2d70*/  LOP3.LUT P0, RZ, R0, 0x7fffffff, RZ, 0xc0, !PT ;  /* 0x7fffffff00ff7812 */ /* 0x000fda000780c0ff */
[----:B------:R-:W-:Y:S01]  /*2d80*/  @!P0 MOV R2, R0 ;  /* 0x0000000000028202 */ /* 0x000fe20000000f00 */
[----:B------:R-:W-:Y:S06]  /*2d90*/  @!P0 BRA `(.L_x_51) ;  /* 0x0000000000408947 */ /* 0x000fec0003800000 */
[----:B------:R-:W-:-:S13]  /*2da0*/  FSETP.GEU.FTZ.AND P0, PT, R0, RZ, PT ;  /* 0x000000ff0000720b */ /* 0x000fda0003f1e000 */
[----:B------:R-:W-:Y:S01]  /*2db0*/  @!P0 IMAD.MOV.U32 R2, RZ, RZ, 0x7fffffff ;  /* 0x7fffffffff028424 */ /* 0x000fe200078e00ff */
[----:B------:R-:W-:Y:S06]  /*2dc0*/  @!P0 BRA `(.L_x_51) ;  /* 0x0000000000348947 */ /* 0x000fec0003800000 */
[----:B------:R-:W-:-:S13]  /*2dd0*/  FSETP.GTU.FTZ.AND P0, PT, |R0|, +INF , PT ;  /* 0x7f8000000000780b */ /* 0x000fda0003f1c200 */
[----:B------:R-:W-:Y:S01]  /*2de0*/  @P0 FADD.FTZ R2, R0, 1 ;  /* 0x3f80000000020421 */ /* 0x000fe20000010000 */
[----:B------:R-:W-:Y:S06]  /*2df0*/  @P0 BRA `(.L_x_51) ;  /* 0x0000000000280947 */ /* 0x000fec0003800000 */
[----:B------:R-:W-:-:S13]  /*2e00*/  FSETP.NEU.FTZ.AND P0, PT, |R0|, +INF , PT ;  /* 0x7f8000000000780b */ /* 0x000fda0003f1d200 */
[----:B------:R-:W-:-:S04]  /*2e10*/  @P0 FFMA R3, R0, 1.84467440737095516160e+19, RZ ;  /* 0x5f80000000030823 */ /* 0x000fc800000000ff */
[----:B------:R-:W0:Y:S02]  /*2e20*/  @P0 MUFU.RSQ R2, R3 ;  /* 0x0000000300020308 */ /* 0x000e240000001400 */
[----:B0-----:R-:W-:Y:S01]  /*2e30*/  @P0 FMUL.FTZ R6, R3, R2 ;  /* 0x0000000203060220 */ /* 0x001fe20000410000 */
[----:B------:R-:W-:Y:S01]  /*2e40*/  @P0 FMUL.FTZ R7, R2, 0.5 ;  /* 0x3f00000002070820 */ /* 0x000fe20000410000 */
[----:B------:R-:W-:Y:S02]  /*2e50*/  @!P0 MOV R2, R0 ;  /* 0x0000000000028202 */ /* 0x000fe40000000f00 */
[----:B------:R-:W-:-:S04]  /*2e60*/  @P0 FADD.FTZ R5, -R6, -RZ ;  /* 0x800000ff06050221 */ /* 0x000fc80000010100 */
[----:B------:R-:W-:-:S04]  /*2e70*/  @P0 FFMA R5, R6, R5, R3 ;  /* 0x0000000506050223 */ /* 0x000fc80000000003 */
[----:B------:R-:W-:-:S04]  /*2e80*/  @P0 FFMA R5, R5, R7, R6 ;  /* 0x0000000705050223 */ /* 0x000fc80000000006 */
[----:B------:R-:W-:-:S07]  /*2e90*/  @P0 FMUL.FTZ R2, R5, 2.3283064365386962891e-10 ;  /* 0x2f80000005020820 */ /* 0x000fce0000410000 */
.L_x_51:
[----:B------:R-:W-:Y:S01]  /*2ea0*/  IMAD.MOV.U32 R7, RZ, RZ, R2 ;  /* 0x000000ffff077224 */ /* 0x000fe200078e0002 */
[----:B------:R-:W-:Y:S01]  /*2eb0*/  MOV R2, R8 ;  /* 0x0000000800027202 */ /* 0x000fe20000000f00 */
[----:B------:R-:W-:-:S04]  /*2ec0*/  IMAD.MOV.U32 R3, RZ, RZ, 0x0 ;  /* 0x00000000ff037424 */ /* 0x000fc800078e00ff */
[----:B------:R-:W-:Y:S05]  /*2ed0*/  RET.REL.NODEC R2 `(_Z19FindColorCudaKernelP9Color_BGRPf9Color_Lab) ;  /* 0xffffffd002487950 */ /* 0x000fea0003c3ffff */
        .weak           $__internal_2_$__cuda_sm3x_div_rn_noftz_f32_slowpath
        .type           $__internal_2_$__cuda_sm3x_div_rn_noftz_f32_slowpath,@function
        .size           $__internal_2_$__cuda_sm3x_div_rn_noftz_f32_slowpath,($_Z19FindColorCudaKernelP9Color_BGRPf9Color_Lab$__internal_accurate_pow - $__internal_2_$__cuda_sm3x_div_rn_noftz_f32_slowpath)
$__internal_2_$__cuda_sm3x_div_rn_noftz_f32_slowpath:
[----:B------:R-:W-:Y:S01]  /*2ee0*/  SHF.R.U32.HI R9, RZ, 0x17, R3 ;  /* 0x00000017ff097819 */ /* 0x000fe20000011603 */
[----:B------:R-:W-:Y:S01]  /*2ef0*/  BSSY.RECONVERGENT B1, `(.L_x_52) ;  /* 0x0000062000017945 */ /* 0x000fe20003800200 */
[----:B------:R-:W-:Y:S02]  /*2f00*/  SHF.R.U32.HI R7, RZ, 0x17, R2 ;  /* 0x00000017ff077819 */ /* 0x000fe40000011602 */
[----:B------:R-:W-:Y:S02]  /*2f10*/  LOP3.LUT R14, R9, 0xff, RZ, 0xc0, !PT ;  /* 0x000000ff090e7812 */ /* 0x000fe400078ec0ff */
[----:B------:R-:W-:Y:S02]  /*2f20*/  LOP3.LUT R12, R7, 0xff, RZ, 0xc0, !PT ;  /* 0x000000ff070c7812 */ /* 0x000fe400078ec0ff */
[----:B------:R-:W-:-:S03]  /*2f30*/  IADD3 R10, PT, PT, R14, -0x1, RZ ;  /* 0xffffffff0e0a7810 */ /* 0x000fc60007ffe0ff */
[----:B------:R-:W-:Y:S01]  /*2f40*/  VIADD R9, R12, 0xffffffff ;  /* 0xffffffff0c097836 */ /* 0x000fe20000000000 */
[----:B------:R-:W-:-:S04]  /*2f50*/  ISETP.GT.U32.AND P0, PT, R10, 0xfd, PT ;  /* 0x000000fd0a00780c */ /* 0x000fc80003f04070 */
[----:B------:R-:W-:-:S13]  /*2f60*/  ISETP.GT.U32.OR P0, PT, R9, 0xfd, P0 ;  /* 0x000000fd0900780c */ /* 0x000fda0000704470 */
[----:B------:R-:W-:Y:S01]  /*2f70*/  @!P0 MOV R7, RZ ;  /* 0x000000ff00078202 */ /* 0x000fe20000000f00 */
[----:B------:R-:W-:Y:S06]  /*2f80*/  @!P0 BRA `(.L_x_53) ;  /* 0x00000000005c8947 */ /* 0x000fec0003800000 */
[----:B------:R-:W-:Y:S02]  /*2f90*/  FSETP.GTU.FTZ.AND P0, PT, |R2|, +INF , PT ;  /* 0x7f8000000200780b */ /* 0x000fe40003f1c200 */
[----:B------:R-:W-:-:S04]  /*2fa0*/  FSETP.GTU.FTZ.AND P1, PT, |R3|, +INF , PT ;  /* 0x7f8000000300780b */ /* 0x000fc80003f3c200 */
[----:B------:R-:W-:-:S13]  /*2fb0*/  PLOP3.LUT P0, PT, P0, P1, PT, 0xf8, 0x8f ;  /* 0x00000000008f781c */ /* 0x000fda0000703f70 */
[----:B------:R-:W-:Y:S05]  /*2fc0*/  @P0 BRA `(.L_x_54) ;  /* 0x00000004004c0947 */ /* 0x000fea0003800000 */
[----:B------:R-:W-:-:S13]  /*2fd0*/  LOP3.LUT P0, RZ, R3, 0x7fffffff, R2, 0xc8, !PT ;  /* 0x7fffffff03ff7812 */ /* 0x000fda000780c802 */
[----:B------:R-:W-:Y:S05]  /*2fe0*/  @!P0 BRA `(.L_x_55) ;  /* 0x00000004003c8947 */ /* 0x000fea0003800000 */
[C---:B------:R-:W-:Y:S02]  /*2ff0*/  FSETP.NEU.FTZ.AND P1, PT, |R2|.reuse, +INF , PT ;  /* 0x7f8000000200780b */ /* 0x040fe40003f3d200 */
[----:B------:R-:W-:Y:S02]  /*3000*/  FSETP.NEU.FTZ.AND P2, PT, |R3|, +INF , PT ;  /* 0x7f8000000300780b */ /* 0x000fe40003f5d200 */
[----:B------:R-:W-:-:S11]  /*3010*/  FSETP.NEU.FTZ.AND P0, PT, |R2|, +INF , PT ;  /* 0x7f8000000200780b */ /* 0x000fd60003f1d200 */
[----:B------:R-:W-:Y:S05]  /*3020*/  @!P2 BRA !P1, `(.L_x_55) ;  /* 0x00000004002ca947 */ /* 0x000fea0004800000 */
[----:B------:R-:W-:-:S04]  /*3030*/  LOP3.LUT P1, RZ, R2, 0x7fffffff, RZ, 0xc0, !PT ;  /* 0x7fffffff02ff7812 */ /* 0x000fc8000782c0ff */
[----:B------:R-:W-:-:S13]  /*3040*/  PLOP3.LUT P1, PT, P2, P1, PT, 0x2f, 0xf2 ;  /* 0x0000000000f2781c */ /* 0x000fda0001722577 */
[----:B------:R-:W-:Y:S05]  /*3050*/  @P1 BRA `(.L_x_56) ;  /* 0x0000000400181947 */ /* 0x000fea0003800000 */
[----:B------:R-:W-:-:S04]  /*3060*/  LOP3.LUT P1, RZ, R3, 0x7fffffff, RZ, 0xc0, !PT ;  /* 0x7fffffff03ff7812 */ /* 0x000fc8000782c0ff */
[----:B------:R-:W-:-:S13]  /*3070*/  PLOP3.LUT P0, PT, P0, P1, PT, 0x2f, 0xf2 ;  /* 0x0000000000f2781c */ /* 0x000fda0000702577 */
[----:B------:R-:W-:Y:S05]  /*3080*/  @P0 BRA `(.L_x_57) ;  /* 0x0000000400000947 */ /* 0x000fea0003800000 */
[----:B------:R-:W-:Y:S02]  /*3090*/  ISETP.GE.AND P0, PT, R9, RZ, PT ;  /* 0x000000ff0900720c */ /* 0x000fe40003f06270 */
[----:B------:R-:W-:-:S11]  /*30a0*/  ISETP.GE.AND P1, PT, R10, RZ, PT ;  /* 0x000000ff0a00720c */ /* 0x000fd60003f26270 */
[----:B------:R-:W-:Y:S01]  /*30b0*/  @P0 IMAD.MOV.U32 R7, RZ, RZ, RZ ;  /* 0x000000ffff070224 */ /* 0x000fe200078e00ff */
[----:B------:R-:W-:Y:S01]  /*30c0*/  @!P0 MOV R7, 0xffffffc0 ;  /* 0xffffffc000078802 */ /* 0x000fe20000000f00 */
[----:B------:R-:W-:Y:S01]  /*30d0*/  @!P0 FFMA R2, R2, 1.84467440737095516160e+19, RZ ;  /* 0x5f80000002028823 */ /* 0x000fe200000000ff */
[----:B------:R-:W-:-:S03]  /*30e0*/  @!P1 FFMA R3, R3, 1.84467440737095516160e+19, RZ ;  /* 0x5f80000003039823 */ /* 0x000fc600000000ff */
[----:B------:R-:W-:-:S07]  /*30f0*/  @!P1 VIADD R7, R7, 0x40 ;  /* 0x0000004007079836 */ /* 0x000fce0000000000 */
.L_x_53:
[----:B------:R-:W-:Y:S01]  /*3100*/  LEA R10, R14, 0xc0800000, 0x17 ;  /* 0xc08000000e0a7811 */ /* 0x000fe200078eb8ff */
[----:B------:R-:W-:Y:S03]  /*3110*/  BSSY.RECONVERGENT B2, `(.L_x_58) ;  /* 0x0000036000027945 */ /* 0x000fe60003800200 */
[----:B------:R-:W-:Y:S01]  /*3120*/  IADD3 R10, PT, PT, -R10, R3, RZ ;  /* 0x000000030a0a7210 */ /* 0x000fe20007ffe1ff */
[----:B------:R-:W-:-:S03]  /*3130*/  VIADD R3, R12, 0xffffff81 ;  /* 0xffffff810c037836 */ /* 0x000fc60000000000 */
[----:B------:R0:W1:Y:S01]  /*3140*/  MUFU.RCP R9, R10 ;  /* 0x0000000a00097308 */ /* 0x0000620000001000 */
[----:B------:R-:W-:Y:S01]  /*3150*/  FADD.FTZ R11, -R10, -RZ ;  /* 0x800000ff0a0b7221 */ /* 0x000fe20000010100 */
[C---:B------:R-:W-:Y:S01]  /*3160*/  IMAD R2, R3.reuse, -0x800000, R2 ;  /* 0xff80000003027824 */ /* 0x040fe200078e0202 */
[----:B0-----:R-:W-:-:S04]  /*3170*/  IADD3 R10, PT, PT, R3, 0x7f, -R14 ;  /* 0x0000007f030a7810 */ /* 0x001fc80007ffe80e */
[----:B------:R-:W-:Y:S01]  /*3180*/  IADD3 R10, PT, PT, R10, R7, RZ ;  /* 0x000000070a0a7210 */ /* 0x000fe20007ffe0ff */
[----:B-1----:R-:W-:-:S04]  /*3190*/  FFMA R12, R9, R11, 1 ;  /* 0x3f800000090c7423 */ /* 0x002fc8000000000b */
[----:B------:R-:W-:-:S04]  /*31a0*/  FFMA R16, R9, R12, R9 ;  /* 0x0000000c09107223 */ /* 0x000fc80000000009 */
[----:B------:R-:W-:-:S04]  /*31b0*/  FFMA R9, R2, R16, RZ ;  /* 0x0000001002097223 */ /* 0x000fc800000000ff */
[----:B------:R-:W-:-:S04]  /*31c0*/  FFMA R12, R11, R9, R2 ;  /* 0x000000090b0c7223 */ /* 0x000fc80000000002 */
[----:B------:R-:W-:-:S04]  /*31d0*/  FFMA R9, R16, R12, R9 ;  /* 0x0000000c10097223 */ /* 0x000fc80000000009 */
[----:B------:R-:W-:-:S04]  /*31e0*/  FFMA R12, R11, R9, R2 ;  /* 0x000000090b0c7223 */ /* 0x000fc80000000002 */
[----:B------:R-:W-:-:S05]  /*31f0*/  FFMA R2, R16, R12, R9 ;  /* 0x0000000c10027223 */ /* 0x000fca0000000009 */
[----:B------:R-:W-:-:S04]  /*3200*/  SHF.R.U32.HI R3, RZ, 0x17, R2 ;  /* 0x00000017ff037819 */ /* 0x000fc80000011602 */
[----:B------:R-:W-:-:S05]  /*3210*/  LOP3.LUT R3, R3, 0xff, RZ, 0xc0, !PT ;  /* 0x000000ff03037812 */ /* 0x000fca00078ec0ff */
[----:B------:R-:W-:-:S05]  /*3220*/  IMAD.IADD R11, R3, 0x1, R10 ;  /* 0x00000001030b7824 */ /* 0x000fca00078e020a */
[----:B------:R-:W-:-:S04]  /*3230*/  IADD3 R3, PT, PT, R11, -0x1, RZ ;  /* 0xffffffff0b037810 */ /* 0x000fc80007ffe0ff */
[----:B------:R-:W-:-:S13]  /*3240*/  ISETP.GE.U32.AND P0, PT, R3, 0xfe, PT ;  /* 0x000000fe0300780c */ /* 0x000fda0003f06070 */
[----:B------:R-:W-:Y:S05]  /*3250*/  @!P0 BRA `(.L_x_59) ;  /* 0x0000000000808947 */ /* 0x000fea0003800000 */
[----:B------:R-:W-:-:S13]  /*3260*/  ISETP.GT.AND P0, PT, R11, 0xfe, PT ;  /* 0x000000fe0b00780c */ /* 0x000fda0003f04270 */
[----:B------:R-:W-:Y:S05]  /*3270*/  @P0 BRA `(.L_x_60) ;  /* 0x00000000006c0947 */ /* 0x000fea0003800000 */
[----:B------:R-:W-:-:S13]  /*3280*/  ISETP.GE.AND P0, PT, R11, 0x1, PT ;  /* 0x000000010b00780c */ /* 0x000fda0003f06270 */
[----:B------:R-:W-:Y:S05]  /*3290*/  @P0 BRA `(.L_x_61) ;  /* 0x0000000000740947 */ /* 0x000fea0003800000 */
[----:B------:R-:W-:Y:S02]  /*32a0*/  ISETP.GE.AND P0, PT, R11, -0x18, PT ;  /* 0xffffffe80b00780c */ /* 0x000fe40003f06270 */
[----:B------:R-:W-:-:S11]  /*32b0*/  LOP3.LUT R2, R2, 0x80000000, RZ, 0xc0, !PT ;  /* 0x8000000002027812 */ /* 0x000fd600078ec0ff */
[----:B------:R-:W-:Y:S05]  /*32c0*/  @!P0 BRA `(.L_x_61) ;  /* 0x0000000000688947 */ /* 0x000fea0003800000 */
[CCC-:B------:R-:W-:Y:S01]  /*32d0*/  FFMA.RZ R3, R16.reuse, R12.reuse, R9.reuse ;  /* 0x0000000c10037223 */ /* 0x1c0fe2000000c009 */
[CCC-:B------:R-:W-:Y:S01]  /*32e0*/  FFMA.RM R10, R16.reuse, R12.reuse, R9.reuse ;  /* 0x0000000c100a7223 */ /* 0x1c0fe20000004009 */
[C---:B------:R-:W-:Y:S02]  /*32f0*/  ISETP.NE.AND P2, PT, R11.reuse, RZ, PT ;  /* 0x000000ff0b00720c */ /* 0x040fe40003f45270 */
[----:B------:R-:W-:Y:S02]  /*3300*/  ISETP.NE.AND P1, PT, R11, RZ, PT ;  /* 0x000000ff0b00720c */ /* 0x000fe40003f25270 */
[----:B------:R-:W-:Y:S01]  /*3310*/  LOP3.LUT R7, R3, 0x7fffff, RZ, 0xc0, !PT ;  /* 0x007fffff03077812 */ /* 0x000fe200078ec0ff */
[----:B------:R-:W-:Y:S01]  /*3320*/  FFMA.RP R3, R16, R12, R9 ;  /* 0x0000000c10037223 */ /* 0x000fe20000008009 */
[C---:B------:R-:W-:Y:S01]  /*3330*/  VIADD R12, R11.reuse, 0x20 ;  /* 0x000000200b0c7836 */ /* 0x040fe20000000000 */
[----:B------:R-:W-:Y:S02]  /*3340*/  IADD3 R9, PT, PT, -R11, RZ, RZ ;  /* 0x000000ff0b097210 */ /* 0x000fe40007ffe1ff */
[----:B------:R-:W-:-:S02]  /*3350*/  LOP3.LUT R7, R7, 0x800000, RZ, 0xfc, !PT ;  /* 0x0080000007077812 */ /* 0x000fc400078efcff */
[----:B------:R-:W-:Y:S02]  /*3360*/  FSETP.NEU.FTZ.AND P0, PT, R3, R10, PT ;  /* 0x0000000a0300720b */ /* 0x000fe40003f1d000 */
[----:B------:R-:W-:Y:S02]  /*3370*/  SHF.L.U32 R12, R7, R12, RZ ;  /* 0x0000000c070c7219 */ /* 0x000fe400000006ff */
[----:B------:R-:W-:Y:S02]  /*3380*/  SEL R10, R9, RZ, P2 ;  /* 0x000000ff090a7207 */ /* 0x000fe40001000000 */
[----:B------:R-:W-:Y:S02]  /*3390*/  ISETP.NE.AND P1, PT, R12, RZ, P1 ;  /* 0x000000ff0c00720c */ /* 0x000fe40000f25270 */
[----:B------:R-:W-:Y:S02]  /*33a0*/  SHF.R.U32.HI R10, RZ, R10, R7 ;  /* 0x0000000aff0a7219 */ /* 0x000fe40000011607 */
[----:B------:R-:W-:-:S02]  /*33b0*/  PLOP3.LUT P0, PT, P0, P1, PT, 0xf8, 0x8f ;  /* 0x00000000008f781c */ /* 0x000fc40000703f70 */
[----:B------:R-:W-:Y:S02]  /*33c0*/  SHF.R.U32.HI R12, RZ, 0x1, R10 ;  /* 0x00000001ff0c7819 */ /* 0x000fe4000001160a */
[----:B------:R-:W-:-:S04]  /*33d0*/  SEL R3, RZ, 0x1, !P0 ;  /* 0x00000001ff037807 */ /* 0x000fc80004000000 */
[----:B------:R-:W-:-:S04]  /*33e0*/  LOP3.LUT R3, R3, 0x1, R12, 0xf8, !PT ;  /* 0x0000000103037812 */ /* 0x000fc800078ef80c */
[----:B------:R-:W-:-:S05]  /*33f0*/  LOP3.LUT R3, R3, R10, RZ, 0xc0, !PT ;  /* 0x0000000a03037212 */ /* 0x000fca00078ec0ff */
[----:B------:R-:W-:-:S05]  /*3400*/  IMAD.IADD R3, R12, 0x1, R3 ;  /* 0x000000010c037824 */ /* 0x000fca00078e0203 */
[----:B------:R-:W-:Y:S01]  /*3410*/  LOP3.LUT R2, R3, R2, RZ, 0xfc, !PT ;  /* 0x0000000203027212 */ /* 0x000fe200078efcff */
[----:B------:R-:W-:Y:S06]  /*3420*/  BRA `(.L_x_61) ;  /* 0x0000000000107947 */ /* 0x000fec0003800000 */
.L_x_60:
[----:B------:R-:W-:-:S04]  /*3430*/  LOP3.LUT R2, R2, 0x80000000, RZ, 0xc0, !PT ;  /* 0x8000000002027812 */ /* 0x000fc800078ec0ff */
[----:B------:R-:W-:Y:S01]  /*3440*/  LOP3.LUT R2, R2, 0x7f800000, RZ, 0xfc, !PT ;  /* 0x7f80000002027812 */ /* 0x000fe200078efcff */
[----:B------:R-:W-:Y:S06]  /*3450*/  BRA `(.L_x_61) ;  /* 0x0000000000047947 */ /* 0x000fec0003800000 */
.L_x_59:
[----:B------:R-:W-:-:S07]  /*3460*/  LEA R2, R10, R2, 0x17 ;  /* 0x000000020a027211 */ /* 0x000fce00078eb8ff */
.L_x_61:
[----:B------:R-:W-:Y:S05]  /*3470*/  BSYNC.RECONVERGENT B2 ;  /* 0x0000000000027941 */ /* 0x000fea0003800200 */
.L_x_58:
[----:B------:R-:W-:Y:S05]  /*3480*/  BRA `(.L_x_62) ;  /* 0x0000000000207947 */ /* 0x000fea0003800000 */
.L_x_57:
[----:B------:R-:W-:-:S04]  /*3490*/  LOP3.LUT R2, R3, 0x80000000, R2, 0x48, !PT ;  /* 0x8000000003027812 */ /* 0x000fc800078e4802 */
[----:B------:R-:W-:Y:S01]  /*34a0*/  LOP3.LUT R2, R2, 0x7f800000, RZ, 0xfc, !PT ;  /* 0x7f80000002027812 */ /* 0x000fe200078efcff */
[----:B------:R-:W-:Y:S06]  /*34b0*/  BRA `(.L_x_62) ;  /* 0x0000000000147947 */ /* 0x000fec0003800000 */
.L_x_56:
[----:B------:R-:W-:Y:S01]  /*34c0*/  LOP3.LUT R2, R3, 0x80000000, R2, 0x48, !PT ;  /* 0x8000000003027812 */ /* 0x000fe200078e4802 */
[----:B------:R-:W-:Y:S06]  /*34d0*/  BRA `(.L_x_62) ;  /* 0x00000000000c7947 */ /* 0x000fec0003800000 */
.L_x_55:
[----:B------:R-:W0:Y:S01]  /*34e0*/  MUFU.RSQ R2, -QNAN ;  /* 0xffc0000000027908 */ /* 0x000e220000001400 */
[----:B------:R-:W-:Y:S05]  /*34f0*/  BRA `(.L_x_62) ;  /* 0x0000000000047947 */ /* 0x000fea0003800000 */
.L_x_54:
[----:B------:R-:W-:-:S07]  /*3500*/  FADD.FTZ R2, R2, R3 ;  /* 0x0000000302027221 */ /* 0x000fce0000010000 */
.L_x_62:
[----:B------:R-:W-:Y:S05]  /*3510*/  BSYNC.RECONVERGENT B1 ;  /* 0x0000000000017941 */ /* 0x000fea0003800200 */
.L_x_52:
[----:B------:R-:W-:-:S04]  /*3520*/  IMAD.MOV.U32 R9, RZ, RZ, 0x0 ;  /* 0x00000000ff097424 */ /* 0x000fc800078e00ff */
[----:B0-----:R-:W-:Y:S05]  /*3530*/  RET.REL.NODEC R8 `(_Z19FindColorCudaKernelP9Color_BGRPf9Color_Lab) ;  /* 0xffffffc808b07950 */ /* 0x001fea0003c3ffff */
        .type           $_Z19FindColorCudaKernelP9Color_BGRPf9Color_Lab$__internal_accurate_pow,@function
        .size           $_Z19FindColorCudaKernelP9Color_BGRPf9Color_Lab$__internal_accurate_pow,(.L_x_68 - $_Z19FindColorCudaKernelP9Color_BGRPf9Color_Lab$__internal_accurate_pow)
$_Z19FindColorCudaKernelP9Color_BGRPf9Color_Lab$__internal_accurate_pow:
[----:B------:R-:W-:Y:S01]  /*3540*/  ISETP.GT.U32.AND P0, PT, R27, 0xfffff, PT ;  /* 0x000fffff1b00780c */ /* 0x000fe20003f04070 */
[----:B------:R-:W-:Y:S01]  /*3550*/  IMAD.MOV.U32 R14, RZ, RZ, 0x41ad3b5a ;  /* 0x41ad3b5aff0e7424 */ /* 0x000fe200078e00ff */
[----:B------:R-:W-:Y:S01]  /*3560*/  MOV R10, R27 ;  /* 0x0000001b000a7202 */ /* 0x000fe20000000f00 */
[----:B------:R-:W-:Y:S01]  /*3570*/  UMOV UR6, 0x7d2cafe2 ;  /* 0x7d2cafe200067882 */ /* 0x000fe20000000000 */
[----:B------:R-:W-:Y:S01]  /*3580*/  MOV R12, R26 ;  /* 0x0000001a000c7202 */ /* 0x000fe20000000f00 */
[----:B------:R-:W-:Y:S01]  /*3590*/  UMOV UR7, 0x3eb0f5ff ;  /* 0x3eb0f5ff00077882 */ /* 0x000fe20000000000 */
[----:B------:R-:W-:Y:S01]  /*35a0*/  MOV R16, RZ ;  /* 0x000000ff00107202 */ /* 0x000fe20000000f00 */
[----:B------:R-:W-:Y:S01]  /*35b0*/  UMOV UR8, 0x3b39803f ;  /* 0x3b39803f00087882 */ /* 0x000fe20000000000 */
[----:B------:R-:W-:Y:S01]  /*35c0*/  MOV R15, 0x3ed0f5d2 ;  /* 0x3ed0f5d2000f7802 */ /* 0x000fe20000000f00 */
[----:B------:R-:W-:-:S04]  /*35d0*/  UMOV UR9, 0x3c7abc9e ;  /* 0x3c7abc9e00097882 */ /* 0x000fc80000000000 */
[----:B------:R-:W-:-:S10]  /*35e0*/  @!P0 DMUL R8, R26, 1.80143985094819840000e+16 ;  /* 0x435000001a088828 */ /* 0x000fd40000000000 */
[----:B------:R-:W-:Y:S02]  /*35f0*/  @!P0 IMAD.MOV.U32 R10, RZ, RZ, R9 ;  /* 0x000000ffff0a8224 */ /* 0x000fe400078e0009 */
[----:B------:R-:W-:-:S03]  /*3600*/  @!P0 IMAD.MOV.U32 R12, RZ, RZ, R8 ;  /* 0x000000ffff0c8224 */ /* 0x000fc600078e0008 */
[----:B------:R-:W-:-:S04]  /*3610*/  LOP3.LUT R10, R10, 0x800fffff, RZ, 0xc0, !PT ;  /* 0x800fffff0a0a7812 */ /* 0x000fc800078ec0ff */
[----:B------:R-:W-:-:S04]  /*3620*/  LOP3.LUT R13, R10, 0x3ff00000, RZ, 0xfc, !PT ;  /* 0x3ff000000a0d7812 */ /* 0x000fc800078efcff */
[----:B------:R-:W-:-:S13]  /*3630*/  ISETP.GE.U32.AND P1, PT, R13, 0x3ff6a09f, PT ;  /* 0x3ff6a09f0d00780c */ /* 0x000fda0003f26070 */
[----:B------:R-:W-:-:S05]  /*3640*/  @P1 IADD3 R11, PT, PT, R13, -0x100000, RZ ;  /* 0xfff000000d0b1810 */ /* 0x000fca0007ffe0ff */
[----:B------:R-:W-:-:S06]  /*3650*/  @P1 IMAD.MOV.U32 R13, RZ, RZ, R11 ;  /* 0x000000ffff0d1224 */ /* 0x000fcc00078e000b */
[C---:B------:R-:W-:Y:S02]  /*3660*/  DADD R18, R12.reuse, 1 ;  /* 0x3ff000000c127429 */ /* 0x040fe40000000000 */
[----:B------:R-:W-:-:S04]  /*3670*/  DADD R12, R12, -1 ;  /* 0xbff000000c0c7429 */ /* 0x000fc80000000000 */
[----:B------:R-:W0:Y:S02]  /*3680*/  MUFU.RCP64H R17, R19 ;  /* 0x0000001300117308 */ /* 0x000e240000001800 */
[----:B0-----:R-:W-:-:S08]  /*3690*/  DFMA R10, -R18, R16, 1 ;  /* 0x3ff00000120a742b */ /* 0x001fd00000000110 */
[----:B------:R-:W-:-:S08]  /*36a0*/  DFMA R10, R10, R10, R10 ;  /* 0x0000000a0a0a722b */ /* 0x000fd0000000000a */
[----:B------:R-:W-:-:S08]  /*36b0*/  DFMA R16, R16, R10, R16 ;  /* 0x0000000a1010722b */ /* 0x000fd00000000010 */
[----:B------:R-:W-:-:S08]  /*36c0*/  DMUL R10, R12, R16 ;  /* 0x000000100c0a7228 */ /* 0x000fd00000000000 */
[----:B------:R-:W-:-:S08]  /*36d0*/  DFMA R10, R12, R16, R10 ;  /* 0x000000100c0a722b */ /* 0x000fd0000000000a */
[----:B------:R-:W-:-:S08]  /*36e0*/  DMUL R22, R10, R10 ;  /* 0x0000000a0a167228 */ /* 0x000fd00000000000 */
[----:B------:R-:W-:Y:S01]  /*36f0*/  DFMA R14, R22, UR6, R14 ;  /* 0x00000006160e7c2b */ /* 0x000fe2000800000e */
[----:B------:R-:W-:Y:S01]  /*3700*/  UMOV UR6, 0x75488a3f ;  /* 0x75488a3f00067882 */ /* 0x000fe20000000000 */
[----:B------:R-:W-:-:S06]  /*3710*/  UMOV UR7, 0x3ef3b20a ;  /* 0x3ef3b20a00077882 */ /* 0x000fcc0000000000 */
[----:B------:R-:W-:Y:S01]  /*3720*/  DFMA R20, R22, R14, UR6 ;  /* 0x0000000616147e2b */ /* 0x000fe2000800000e */
[----:B------:R-:W-:Y:S01]  /*3730*/  UMOV UR6, 0xe4faecd5 ;  /* 0xe4faecd500067882 */ /* 0x000fe20000000000 */
[----:B------:R-:W-:Y:S01]  /*3740*/  UMOV UR7, 0x3f1745cd ;  /* 0x3f1745cd00077882 */ /* 0x000fe20000000000 */
[----:B------:R-:W-:-:S05]  /*3750*/  DADD R14, R12, -R10 ;  /* 0x000000000c0e7229 */ /* 0x000fca000000080a */
[----:B------:R-:W-:Y:S01]  /*3760*/  DFMA R20, R22, R20, UR6 ;  /* 0x0000000616147e2b */ /* 0x000fe20008000014 */
[----:B------:R-:W-:Y:S01]  /*3770*/  UMOV UR6, 0x258a578b ;  /* 0x258a578b00067882 */ /* 0x000fe20000000000 */
[----:B------:R-:W-:Y:S01]  /*3780*/  UMOV UR7, 0x3f3c71c7 ;  /* 0x3f3c71c700077882 */ /* 0x000fe20000000000 */
[----:B------:R-:W-:-:S05]  /*3790*/  DADD R14, R14, R14 ;  /* 0x000000000e0e7229 */ /* 0x000fca000000000e */
[----:B------:R-:W-:Y:S01]  /*37a0*/  DFMA R20, R22, R20, UR6 ;  /* 0x0000000616147e2b */ /* 0x000fe20008000014 */
[----:B------:R-:W-:Y:S01]  /*37b0*/  UMOV UR6, 0x9242b910 ;  /* 0x9242b91000067882 */ /* 0x000fe20000000000 */
[----:B------:R-:W-:Y:S01]  /*37c0*/  UMOV UR7, 0x3f624924 ;  /* 0x3f62492400077882 */ /* 0x000fe20000000000 */
[----:B------:R-:W-:-:S05]  /*37d0*/  DFMA R14, R12, -R10, R14 ;  /* 0x8000000a0c0e722b */ /* 0x000fca000000000e */
[----:B------:R-:W-:Y:S01]  /*37e0*/  DFMA R20, R22, R20, UR6 ;  /* 0x0000000616147e2b */ /* 0x000fe20008000014 */
[----:B------:R-:W-:Y:S01]  /*37f0*/  UMOV UR6, 0x99999dfb ;  /* 0x99999dfb00067882 */ /* 0x000fe20000000000 */
[----:B------:R-:W-:Y:S01]  /*3800*/  UMOV UR7, 0x3f899999 ;  /* 0x3f89999900077882 */ /* 0x000fe20000000000 */
[----:B------:R-:W-:Y:S02]  /*3810*/  DMUL R14, R16, R14 ;  /* 0x0000000e100e7228 */ /* 0x000fe40000000000 */
[----:B------:R-:W-:-:S03]  /*3820*/  DMUL R16, R10, R10 ;  /* 0x0000000a0a107228 */ /* 0x000fc60000000000 */
[----:B------:R-:W-:Y:S01]  /*3830*/  DFMA R20, R22, R20, UR6 ;  /* 0x0000000616147e2b */ /* 0x000fe20008000014 */
[----:B------:R-:W-:Y:S01]  /*3840*/  UMOV UR6, 0x55555555 ;  /* 0x5555555500067882 */ /* 0x000fe20000000000 */
[----:B------:R-:W-:-:S03]  /*3850*/  UMOV UR7, 0x3fb55555 ;  /* 0x3fb5555500077882 */ /* 0x000fc60000000000 */
[----:B------:R-:W-:-:S03]  /*3860*/  DFMA R24, R10, R10, -R16 ;  /* 0x0000000a0a18722b */ /* 0x000fc60000000810 */
[----:B------:R-:W-:-:S08]  /*3870*/  DFMA R12, R22, R20, UR6 ;  /* 0x00000006160c7e2b */ /* 0x000fd00008000014 */
[----:B------:R-:W-:Y:S01]  /*3880*/  DADD R18, -R12, UR6 ;  /* 0x000000060c127e29 */ /* 0x000fe20008000100 */
[----:B------:R-:W-:Y:S01]  /*3890*/  UMOV UR6, 0xb9e7b0 ;  /* 0x00b9e7b000067882 */ /* 0x000fe20000000000 */
[----:B------:R-:W-:-:S06]  /*38a0*/  UMOV UR7, 0x3c46a4cb ;  /* 0x3c46a4cb00077882 */ /* 0x000fcc0000000000 */
[----:B------:R-:W-:Y:S02]  /*38b0*/  DFMA R18, R22, R20, R18 ;  /* 0x000000141612722b */ /* 0x000fe40000000012 */
[----:B------:R-:W-:Y:S01]  /*38c0*/  DMUL R20, R10, R16 ;  /* 0x000000100a147228 */ /* 0x000fe20000000000 */
[----:B------:R-:W-:Y:S01]  /*38d0*/  VIADD R23, R15, 0x100000 ;  /* 0x001000000f177836 */ /* 0x000fe20000000000 */
[----:B------:R-:W-:-:S04]  /*38e0*/  MOV R22, R14 ;  /* 0x0000000e00167202 */ /* 0x000fc80000000f00 */
[----:B------:R-:W-:Y:S01]  /*38f0*/  DADD R18, R18, -UR6 ;  /* 0x8000000612127e29 */ /* 0x000fe20008000000 */
[----:B------:R-:W-:Y:S01]  /*3900*/  UMOV UR6, 0x80000000 ;  /* 0x8000000000067882 */ /* 0x000fe20000000000 */
[C---:B------:R-:W-:Y:S01]  /*3910*/  DFMA R22, R10.reuse, R22, R24 ;  /* 0x000000160a16722b */ /* 0x040fe20000000018 */
[----:B------:R-:W-:Y:S01]  /*3920*/  UMOV UR7, 0x43300000 ;  /* 0x4330000000077882 */ /* 0x000fe20000000000 */
[----:B------:R-:W-:-:S08]  /*3930*/  DFMA R24, R10, R16, -R20 ;  /* 0x000000100a18722b */ /* 0x000fd00000000814 */
[----:B------:R-:W-:Y:S02]  /*3940*/  DFMA R24, R14, R16, R24 ;  /* 0x000000100e18722b */ /* 0x000fe40000000018 */
[----:B------:R-:W-:-:S06]  /*3950*/  DADD R16, R12, R18 ;  /* 0x000000000c107229 */ /* 0x000fcc0000000012 */
[----:B------:R-:W-:Y:S02]  /*3960*/  DFMA R22, R10, R22, R24 ;  /* 0x000000160a16722b */ /* 0x000fe40000000018 */
[----:B------:R-:W-:Y:S02]  /*3970*/  DADD R24, R12, -R16 ;  /* 0x000000000c187229 */ /* 0x000fe40000000810 */
[----:B------:R-:W-:-:S06]  /*3980*/  DMUL R12, R16, R20 ;  /* 0x00000014100c7228 */ /* 0x000fcc0000000000 */
[----:B------:R-:W-:Y:S02]  /*3990*/  DADD R24, R18, R24 ;  /* 0x0000000012187229 */ /* 0x000fe40000000018 */
[----:B------:R-:W-:-:S08]  /*39a0*/  DFMA R18, R16, R20, -R12 ;  /* 0x000000141012722b */ /* 0x000fd0000000080c */
[----:B------:R-:W-:-:S08]  /*39b0*/  DFMA R18, R16, R22, R18 ;  /* 0x000000161012722b */ /* 0x000fd00000000012 */
[----:B------:R-:W-:-:S08]  /*39c0*/  DFMA R24, R24, R20, R18 ;  /* 0x000000141818722b */ /* 0x000fd00000000012 */
[----:B------:R-:W-:-:S08]  /*39d0*/  DADD R18, R12, R24 ;  /* 0x000000000c127229 */ /* 0x000fd00000000018 */
[--C-:B------:R-:W-:Y:S02]  /*39e0*/  DADD R16, R10, R18.reuse ;  /* 0x000000000a107229 */ /* 0x100fe40000000012 */
[----:B------:R-:W-:-:S06]  /*39f0*/  DADD R12, R12, -R18 ;  /* 0x000000000c0c7229 */ /* 0x000fcc0000000812 */
[----:B------:R-:W-:Y:S02]  /*3a00*/  DADD R10, R10, -R16 ;  /* 0x000000000a0a7229 */ /* 0x000fe40000000810 */
[----:B------:R-:W-:-:S06]  /*3a10*/  DADD R12, R24, R12 ;  /* 0x00000000180c7229 */ /* 0x000fcc000000000c */
[----:B------:R-:W-:Y:S01]  /*3a20*/  DADD R10, R18, R10 ;  /* 0x00000000120a7229 */ /* 0x000fe2000000000a */
[----:B------:R-:W-:Y:S02]  /*3a30*/  SHF.R.U32.HI R18, RZ, 0x14, R27 ;  /* 0x00000014ff127819 */ /* 0x000fe4000001161b */
[----:B------:R-:W-:-:S05]  /*3a40*/  @!P0 LEA.HI R18, R9, 0xffffffca, RZ, 0xc ;  /* 0xffffffca09128811 */ /* 0x000fca00078f60ff */
[----:B------:R-:W-:Y:S01]  /*3a50*/  DADD R10, R12, R10 ;  /* 0x000000000c0a7229 */ /* 0x000fe2000000000a */
[C---:B------:R-:W-:Y:S01]  /*3a60*/  VIADD R8, R18.reuse, 0xfffffc01 ;  /* 0xfffffc0112087836 */ /* 0x040fe20000000000 */
[----:B------:R-:W-:-:S06]  /*3a70*/  @P1 IADD3 R8, PT, PT, R18, -0x3fe, RZ ;  /* 0xfffffc0212081810 */ /* 0x000fcc0007ffe0ff */
[----:B------:R-:W-:Y:S01]  /*3a80*/  DADD R14, R14, R10 ;  /* 0x000000000e0e7229 */ /* 0x000fe2000000000a */
[----:B------:R-:W-:Y:S01]  /*3a90*/  LOP3.LUT R10, R8, 0x80000000, RZ, 0x3c, !PT ;  /* 0x80000000080a7812 */ /* 0x000fe200078e3cff */
[----:B------:R-:W-:-:S06]  /*3aa0*/  IMAD.MOV.U32 R11, RZ, RZ, 0x43300000 ;  /* 0x43300000ff0b7424 */ /* 0x000fcc00078e00ff */
[----:B------:R-:W-:Y:S02]  /*3ab0*/  DADD R12, R16, R14 ;  /* 0x00000000100c7229 */ /* 0x000fe4000000000e */
[----:B------:R-:W-:Y:S01]  /*3ac0*/  DADD R10, R10, -UR6 ;  /* 0x800000060a0a7e29 */ /* 0x000fe20008000000 */
[----:B------:R-:W-:Y:S01]  /*3ad0*/  UMOV UR6, 0xfefa39ef ;  /* 0xfefa39ef00067882 */ /* 0x000fe20000000000 */
[----:B------:R-:W-:-:S04]  /*3ae0*/  UMOV UR7, 0x3fe62e42 ;  /* 0x3fe62e4200077882 */ /* 0x000fc80000000000 */
[--C-:B------:R-:W-:Y:S02]  /*3af0*/  DADD R18, R16, -R12.reuse ;  /* 0x0000000010127229 */ /* 0x100fe4000000080c */
[----:B------:R-:W-:-:S06]  /*3b00*/  DFMA R8, R10, UR6, R12 ;  /* 0x000000060a087c2b */ /* 0x000fcc000800000c */
[----:B------:R-:W-:Y:S02]  /*3b10*/  DADD R18, R14, R18 ;  /* 0x000000000e127229 */ /* 0x000fe40000000012 */
[----:B------:R-:W-:-:S08]  /*3b20*/  DFMA R16, R10, -UR6, R8 ;  /* 0x800000060a107c2b */ /* 0x000fd00008000008 */
[----:B------:R-:W-:-:S08]  /*3b30*/  DADD R16, -R12, R16 ;  /* 0x000000000c107229 */ /* 0x000fd00000000110 */
[----:B------:R-:W-:-:S08]  /*3b40*/  DADD R16, R18, -R16 ;  /* 0x0000000012107229 */ /* 0x000fd00000000810 */
[----:B------:R-:W-:Y:S01]  /*3b50*/  DFMA R16, R10, UR8, R16 ;  /* 0x000000080a107c2b */ /* 0x000fe20008000010 */
[----:B------:R-:W-:Y:S01]  /*3b60*/  UMOV UR8, 0x40000000 ;  /* 0x4000000000087882 */ /* 0x000fe20000000000 */
[----:B------:R-:W-:-:S06]  /*3b70*/  UMOV UR9, 0x40033333 ;  /* 0x4003333300097882 */ /* 0x000fcc0000000000 */
[----:B------:R-:W-:-:S08]  /*3b80*/  DADD R10, R8, R16 ;  /* 0x00000000080a7229 */ /* 0x000fd00000000010 */
[----:B------:R-:W-:Y:S02]  /*3b90*/  DADD R8, R8, -R10 ;  /* 0x0000000008087229 */ /* 0x000fe4000000080a */
[----:B------:R-:W-:-:S06]  /*3ba0*/  DMUL R14, R10, UR8 ;  /* 0x000000080a0e7c28 */ /* 0x000fcc0008000000 */
[----:B------:R-:W-:Y:S02]  /*3bb0*/  DADD R16, R16, R8 ;  /* 0x0000000010107229 */ /* 0x000fe40000000008 */
[----:B------:R-:W-:Y:S01]  /*3bc0*/  DFMA R10, R10, UR8, -R14 ;  /* 0x000000080a0a7c2b */ /* 0x000fe2000800080e */
[----:B------:R-:W-:Y:S01]  /*3bd0*/  MOV R8, 0x652b82fe ;  /* 0x652b82fe00087802 */ /* 0x000fe20000000f00 */
[----:B------:R-:W-:-:S06]  /*3be0*/  IMAD.MOV.U32 R9, RZ, RZ, 0x3ff71547 ;  /* 0x3ff71547ff097424 */ /* 0x000fcc00078e00ff */
[----:B------:R-:W-:-:S08]  /*3bf0*/  DFMA R16, R16, UR8, R10 ;  /* 0x0000000810107c2b */ /* 0x000fd0000800000a */
[----:B------:R-:W-:-:S08]  /*3c00*/  DADD R10, R14, R16 ;  /* 0x000000000e0a7229 */ /* 0x000fd00000000010 */
[----:B------:R-:W-:Y:S02]  /*3c10*/  DFMA R8, R10, R8, 6.75539944105574400000e+15 ;  /* 0x433800000a08742b */ /* 0x000fe40000000008 */
[----:B------:R-:W-:Y:S01]  /*3c20*/  FSETP.GEU.AND P0, PT, |R11|, 4.1917929649353027344, PT ;  /* 0x4086232b0b00780b */ /* 0x000fe20003f0e200 */
[----:B------:R-:W-:-:S05]  /*3c30*/  DADD R14, R14, -R10 ;  /* 0x000000000e0e7229 */ /* 0x000fca000000080a */
[----:B------:R-:W-:-:S03]  /*3c40*/  DADD R12, R8, -6.75539944105574400000e+15 ;  /* 0xc3380000080c7429 */ /* 0x000fc60000000000 */
[----:B------:R-:W-:-:S05]  /*3c50*/  DADD R16, R16, R14 ;  /* 0x0000000010107229 */ /* 0x000fca000000000e */
[----:B------:R-:W-:Y:S01]  /*3c60*/  DFMA R18, R12, -UR6, R10 ;  /* 0x800000060c127c2b */ /* 0x000fe2000800000a */
[----:B------:R-:W-:Y:S01]  /*3c70*/  UMOV UR6, 0x3b39803f ;  /* 0x3b39803f00067882 */ /* 0x000fe20000000000 */
[----:B------:R-:W-:-:S06]  /*3c80*/  UMOV UR7, 0x3c7abc9e ;  /* 0x3c7abc9e00077882 */ /* 0x000fcc0000000000 */
[----:B------:R-:W-:Y:S01]  /*3c90*/  DFMA R12, R12, -UR6, R18 ;  /* 0x800000060c0c7c2b */ /* 0x000fe20008000012 */
[----:B------:R-:W-:Y:S01]  /*3ca0*/  UMOV UR6, 0x69ce2bdf ;  /* 0x69ce2bdf00067882 */ /* 0x000fe20000000000 */
[----:B------:R-:W-:Y:S01]  /*3cb0*/  MOV R18, 0xfca213ea ;  /* 0xfca213ea00127802 */ /* 0x000fe20000000f00 */
[----:B------:R-:W-:Y:S01]  /*3cc0*/  IMAD.MOV.U32 R19, RZ, RZ, 0x3e928af3 ;  /* 0x3e928af3ff137424 */ /* 0x000fe200078e00ff */
[----:B------:R-:W-:-:S05]  /*3cd0*/  UMOV UR7, 0x3e5ade15 ;  /* 0x3e5ade1500077882 */ /* 0x000fca0000000000 */
[----:B------:R-:W-:Y:S01]  /*3ce0*/  DFMA R18, R12, UR6, R18 ;  /* 0x000000060c127c2b */ /* 0x000fe20008000012 */
[----:B------:R-:W-:Y:S01]  /*3cf0*/  UMOV UR6, 0x62401315 ;  /* 0x6240131500067882 */ /* 0x000fe20000000000 */
[----:B------:R-:W-:-:S06]  /*3d00*/  UMOV UR7, 0x3ec71dee ;  /* 0x3ec71dee00077882 */ /* 0x000fcc0000000000 */
[----:B------:R-:W-:Y:S01]  /*3d10*/  DFMA R18, R12, R18, UR6 ;  /* 0x000000060c127e2b */ /* 0x000fe20008000012 */
        /* <DEDUP_REMOVED lines=20> */
[----:B------:R-:W-:-:S08]  /*3e60*/  DFMA R18, R12, R18, UR6 ;  /* 0x000000060c127e2b */ /* 0x000fd00008000012 */
[----:B------:R-:W-:-:S08]  /*3e70*/  DFMA R18, R12, R18, 1 ;  /* 0x3ff000000c12742b */ /* 0x000fd00000000012 */
[----:B------:R-:W-:-:S10]  /*3e80*/  DFMA R12, R12, R18, 1 ;  /* 0x3ff000000c0c742b */ /* 0x000fd40000000012 */
[----:B------:R-:W-:Y:S01]  /*3e90*/  LEA R15, R8, R13, 0x14 ;  /* 0x0000000d080f7211 */ /* 0x000fe200078ea0ff */
[----:B------:R-:W-:Y:S01]  /*3ea0*/  IMAD.MOV.U32 R14, RZ, RZ, R12 ;  /* 0x000000ffff0e7224 */ /* 0x000fe200078e000c */
[----:B------:R-:W-:Y:S06]  /*3eb0*/  @!P0 BRA `(.L_x_63) ;  /* 0x0000000000308947 */ /* 0x000fec0003800000 */
[----:B------:R-:W-:Y:S01]  /*3ec0*/  FSETP.GEU.AND P1, PT, |R11|, 4.2275390625, PT ;  /* 0x408748000b00780b */ /* 0x000fe20003f2e200 */
[C---:B------:R-:W-:Y:S02]  /*3ed0*/  DADD R14, R10.reuse, +INF ;  /* 0x7ff000000a0e7429 */ /* 0x040fe40000000000 */
[----:B------:R-:W-:-:S08]  /*3ee0*/  DSETP.GEU.AND P0, PT, R10, RZ, PT ;  /* 0x000000ff0a00722a */ /* 0x000fd00003f0e000 */
[----:B------:R-:W-:Y:S02]  /*3ef0*/  FSEL R14, R14, RZ, P0 ;  /* 0x000000ff0e0e7208 */ /* 0x000fe40000000000 */
[----:B------:R-:W-:Y:S02]  /*3f00*/  @!P1 LEA.HI R9, R8, R8, RZ, 0x1 ;  /* 0x0000000808099211 */ /* 0x000fe400078f08ff */
[----:B------:R-:W-:Y:S02]  /*3f10*/  FSEL R15, R15, RZ, P0 ;  /* 0x000000ff0f0f7208 */ /* 0x000fe40000000000 */
[----:B------:R-:W-:-:S04]  /*3f20*/  @!P1 SHF.R.S32.HI R9, RZ, 0x1, R9 ;  /* 0x00000001ff099819 */ /* 0x000fc80000011409 */
[----:B------:R-:W-:Y:S01]  /*3f30*/  @!P1 IADD3 R8, PT, PT, R8, -R9, RZ ;  /* 0x8000000908089210 */ /* 0x000fe20007ffe0ff */
[----:B------:R-:W-:-:S03]  /*3f40*/  @!P1 IMAD R13, R9, 0x100000, R13 ;  /* 0x00100000090d9824 */ /* 0x000fc600078e020d */
[----:B------:R-:W-:Y:S02]  /*3f50*/  @!P1 LEA R9, R8, 0x3ff00000, 0x14 ;  /* 0x3ff0000008099811 */ /* 0x000fe400078ea0ff */
[----:B------:R-:W-:-:S06]  /*3f60*/  @!P1 MOV R8, RZ ;  /* 0x000000ff00089202 */ /* 0x000fcc0000000f00 */
[----:B------:R-:W-:-:S11]  /*3f70*/  @!P1 DMUL R14, R12, R8 ;  /* 0x000000080c0e9228 */ /* 0x000fd60000000000 */
.L_x_63:
[----:B------:R-:W-:Y:S01]  /*3f80*/  DFMA R16, R16, R14, R14 ;  /* 0x0000000e1010722b */ /* 0x000fe2000000000e */
[----:B------:R-:W-:Y:S01]  /*3f90*/  IMAD.MOV.U32 R8, RZ, RZ, R0 ;  /* 0x000000ffff087224 */ /* 0x000fe200078e0000 */
[----:B------:R-:W-:Y:S01]  /*3fa0*/  DSETP.NEU.AND P0, PT, |R14|, +INF , PT ;  /* 0x7ff000000e00742a */ /* 0x000fe20003f0d200 */
[----:B------:R-:W-:-:S07]  /*3fb0*/  MOV R9, 0x0 ;  /* 0x0000000000097802 */ /* 0x000fce0000000f00 */
[----:B------:R-:W-:Y:S02]  /*3fc0*/  FSEL R10, R14, R16, !P0 ;  /* 0x000000100e0a7208 */ /* 0x000fe40004000000 */
[----:B------:R-:W-:Y:S01]  /*3fd0*/  FSEL R14, R15, R17, !P0 ;  /* 0x000000110f0e7208 */ /* 0x000fe20004000000 */
[----:B------:R-:W-:Y:S06]  /*3fe0*/  RET.REL.NODEC R8 `(_Z19FindColorCudaKernelP9Color_BGRPf9Color_Lab) ;  /* 0xffffffc008047950 */ /* 0x000fec0003c3ffff */
.L_x_64:
[----:B------:R-:W-:-:S00]  /*3ff0*/  BRA `(.L_x_64) ;  /* 0xfffffffc00fc7947 */ /* 0x000fc0000383ffff */
[----:B------:R-:W-:-:S00]  /*4000*/  NOP ;  /* 0x0000000000007918 */ /* 0x000fc00000000000 */
[----:B------:R-:W-:-:S00]  /*4010*/  NOP ;  /* 0x0000000000007918 */ /* 0x000fc00000000000 */
[----:B------:R-:W-:-:S00]  /*4020*/  NOP ;  /* 0x0000000000007918 */ /* 0x000fc00000000000 */
[----:B------:R-:W-:-:S00]  /*4030*/  NOP ;  /* 0x0000000000007918 */ /* 0x000fc00000000000 */
[----:B------:R-:W-:-:S00]  /*4040*/  NOP ;  /* 0x0000000000007918 */ /* 0x000fc00000000000 */
[----:B------:R-:W-:-:S00]  /*4050*/  NOP ;  /* 0x0000000000007918 */ /* 0x000fc00000000000 */
[----:B------:R-:W-:-:S00]  /*4060*/  NOP ;  /* 0x0000000000007918 */ /* 0x000fc00000000000 */
[----:B------:R-:W-:-:S00]  /*4070*/  NOP ;  /* 0x0000000000007918 */ /* 0x000fc00000000000 */
.L_x_68:


//--------------------- .nv.shared.reserved.0     --------------------------
	.section	.nv.shared.reserved.0,"aw",@nobits
	.weak		__nv_reservedSMEM_offset_0_alias
	.size		__nv_reservedSMEM_offset_0_alias, 0, 64
	.other		__nv_reservedSMEM_offset_0_alias,@"STO_CUDA_RESERVED_SHARED STV_DEFAULT"
__nv_reservedSMEM_offset_0_alias:
	.zero		0
	.zero		64


//--------------------- .nv.constant0._Z19FindColorCudaKernelP9Color_BGRPf9Color_Lab --------------------------
	.section	.nv.constant0._Z19FindColorCudaKernelP9Color_BGRPf9Color_Lab,"a",@progbits
	.sectionflags	@""
	.align	4
.nv.constant0._Z19FindColorCudaKernelP9Color_BGRPf9Color_Lab:
	.zero		924


//--------------------- SYMBOLS --------------------------

	.type		.nv.reservedSmem.offset0,@object
	.size		.nv.reservedSmem.offset0,0x4
